	.target	sm_100a

	.elftype	@"ET_EXEC"


//--------------------- .note.nv.tkinfo           --------------------------
	.section	.note.nv.tkinfo,"",@"SHT_NOTE"
	.sectionflags	@"SHF_NOTE_NV_TKINFO"
	.tkinfo
        /*0018*/ 	.word	0x00000002
        /*0030*/ 	.string	""
        /*0030*/ 	.string	"ptxas"
        /*0030*/ 	.string	"Cuda compilation tools, release 13.0, V13.0.88"
        /*0030*/ 	.string	"Build cuda_13.0.r13.0/compiler.36424714_0"
        /*0030*/ 	.string	"-arch sm_100a -m 64 "



//--------------------- .note.nv.cuinfo           --------------------------
	.section	.note.nv.cuinfo,"",@"SHT_NOTE"
	.sectionflags	@"SHF_NOTE_NV_CUINFO"
        /*0018*/ 	.short	0x0002
        /*001a*/ 	.short	0x0064
        /*001c*/ 	.short	0x0082
	.zero		2


//--------------------- .nv.info                  --------------------------
	.section	.nv.info,"",@"SHT_CUDA_INFO"
	.align	4


	//----- nvinfo : EIATTR_REGCOUNT
	.align		4
        /*0000*/ 	.byte	0x04, 0x2f
        /*0002*/ 	.short	(.L_19 - .L_18)
	.align		4
.L_18:
        /*0004*/ 	.word	index@(_ZN7cutlass13device_kernelINS_4gemm6kernel13GemmUniversalIN4cute5tupleIJiiiiEEENS1_10collective13CollectiveMmaINS1_35MainloopSm100TmaUmmaWarpSpecializedILi20ELi2ELi4ENS5_IJNS4_1CILi4EEENSA_ILi1EEESC_EEEEENS5_IJNSA_ILi256EEENSA_ILi64EEESG_EEENS_12float_e5m2_tENS5_IJlSC_lEEESI_SJ_NS4_8TiledMMAINS4_8MMA_AtomIJNS4_10MMA_TraitsINS4_25SM100_MMA_F8F6F4_2x1SM_SSEJSI_SI_fSF_SG_NS4_17integral_constantINS4_4UMMA5MajorELSQ_0EEESR_NSO_INSP_7ScaleInELSS_0EEEST_EEEEEENS4_6LayoutINS5_IJSC_SC_SC_EEENS5_IJNSA_ILi0EEESY_SY_EEEEENS5_IJNS4_10UnderscoreES11_S11_EEEEENS4_18SM100_TMA_2SM_LOADENS4_14ComposedLayoutINS4_7SwizzleILi2ELi4ELi3EEENS4_18smem_ptr_flag_bitsILi8EEENSW_INS5_IJNSA_ILi8EEESG_EEENS5_IJSG_SC_EEEEEEEvNS4_8identityENS4_28SM100_TMA_2SM_LOAD_MULTICASTES1E_vS1F_EENS_8epilogue10collective18CollectiveEpilogueINS1I_23Sm100TmaWarpSpecializedILi1ELi1ELi64ELb0ELb0EEEJNS5_IJNSA_ILi128EEESG_SG_EEENS5_IJNSW_IS1N_SC_EENSW_ISG_SC_EEEEESI_SJ_SI_SJ_NS1I_6fusion15FusionCallbacksIS1M_NS1S_17LinearCombinationISI_fSI_fLNS_15FloatRoundStyleE2EEES1O_S1R_JEEENS4_5SM1004TMEM4LOAD26SM100_TMEM_LOAD_32dp32b64xENS4_13SM90_TMA_LOADES1E_NS4_39AutoVectorizingCopyWithAssumedAlignmentILi128EEENS4_14SM90_TMA_STOREES1E_S24_S24_EEEvvEEEEvNT_6ParamsE)
        /*0008*/ 	.word	0x0000009a


	//----- nvinfo : EIATTR_FRAME_SIZE
	.align		4
.L_19:
        /*000c*/ 	.byte	0x04, 0x11
        /*000e*/ 	.short	(.L_21 - .L_20)
	.align		4
.L_20:
        /*0010*/ 	.word	index@($__internal_2_$__cuda_sm10x_tcgen05_guardrail_trap_unallocated_columns_being_dealloced)
        /*0014*/ 	.word	0x00000000


	//----- nvinfo : EIATTR_FRAME_SIZE
	.align		4
.L_21:
        /*0018*/ 	.byte	0x04, 0x11
        /*001a*/ 	.short	(.L_23 - .L_22)
	.align		4
.L_22:
        /*001c*/ 	.word	index@($__internal_1_$__cuda_sm10x_tcgen05_guardrail_trap_phase_invalid_during_alloc)
        /*0020*/ 	.word	0x00000000


	//----- nvinfo : EIATTR_FRAME_SIZE
	.align		4
.L_23:
        /*0024*/ 	.byte	0x04, 0x11
        /*0026*/ 	.short	(.L_25 - .L_24)
	.align		4
.L_24:
        /*0028*/ 	.word	index@($__internal_0_$__cuda_sm10x_tcgen05_guardrail_trap_col_being_dealloced_not_returned_by_alloc)
        /*002c*/ 	.word	0x00000000


	//----- nvinfo : EIATTR_FRAME_SIZE
	.align		4
.L_25:
        /*0030*/ 	.byte	0x04, 0x11
        /*0032*/ 	.short	(.L_27 - .L_26)
	.align		4
.L_26:
        /*0034*/ 	.word	index@(_ZN7cutlass13device_kernelINS_4gemm6kernel13GemmUniversalIN4cute5tupleIJiiiiEEENS1_10collective13CollectiveMmaINS1_35MainloopSm100TmaUmmaWarpSpecializedILi20ELi2ELi4ENS5_IJNS4_1CILi4EEENSA_ILi1EEESC_EEEEENS5_IJNSA_ILi256EEENSA_ILi64EEESG_EEENS_12float_e5m2_tENS5_IJlSC_lEEESI_SJ_NS4_8TiledMMAINS4_8MMA_AtomIJNS4_10MMA_TraitsINS4_25SM100_MMA_F8F6F4_2x1SM_SSEJSI_SI_fSF_SG_NS4_17integral_constantINS4_4UMMA5MajorELSQ_0EEESR_NSO_INSP_7ScaleInELSS_0EEEST_EEEEEENS4_6LayoutINS5_IJSC_SC_SC_EEENS5_IJNSA_ILi0EEESY_SY_EEEEENS5_IJNS4_10UnderscoreES11_S11_EEEEENS4_18SM100_TMA_2SM_LOADENS4_14ComposedLayoutINS4_7SwizzleILi2ELi4ELi3EEENS4_18smem_ptr_flag_bitsILi8EEENSW_INS5_IJNSA_ILi8EEESG_EEENS5_IJSG_SC_EEEEEEEvNS4_8identityENS4_28SM100_TMA_2SM_LOAD_MULTICASTES1E_vS1F_EENS_8epilogue10collective18CollectiveEpilogueINS1I_23Sm100TmaWarpSpecializedILi1ELi1ELi64ELb0ELb0EEEJNS5_IJNSA_ILi128EEESG_SG_EEENS5_IJNSW_IS1N_SC_EENSW_ISG_SC_EEEEESI_SJ_SI_SJ_NS1I_6fusion15FusionCallbacksIS1M_NS1S_17LinearCombinationISI_fSI_fLNS_15FloatRoundStyleE2EEES1O_S1R_JEEENS4_5SM1004TMEM4LOAD26SM100_TMEM_LOAD_32dp32b64xENS4_13SM90_TMA_LOADES1E_NS4_39AutoVectorizingCopyWithAssumedAlignmentILi128EEENS4_14SM90_TMA_STOREES1E_S24_S24_EEEvvEEEEvNT_6ParamsE)
        /*0038*/ 	.word	0x00000000


	//----- nvinfo : EIATTR_MIN_STACK_SIZE
	.align		4
.L_27:
        /*003c*/ 	.byte	0x04, 0x12
        /*003e*/ 	.short	(.L_29 - .L_28)
	.align		4
.L_28:
        /*0040*/ 	.word	index@(_ZN7cutlass13device_kernelINS_4gemm6kernel13GemmUniversalIN4cute5tupleIJiiiiEEENS1_10collective13CollectiveMmaINS1_35MainloopSm100TmaUmmaWarpSpecializedILi20ELi2ELi4ENS5_IJNS4_1CILi4EEENSA_ILi1EEESC_EEEEENS5_IJNSA_ILi256EEENSA_ILi64EEESG_EEENS_12float_e5m2_tENS5_IJlSC_lEEESI_SJ_NS4_8TiledMMAINS4_8MMA_AtomIJNS4_10MMA_TraitsINS4_25SM100_MMA_F8F6F4_2x1SM_SSEJSI_SI_fSF_SG_NS4_17integral_constantINS4_4UMMA5MajorELSQ_0EEESR_NSO_INSP_7ScaleInELSS_0EEEST_EEEEEENS4_6LayoutINS5_IJSC_SC_SC_EEENS5_IJNSA_ILi0EEESY_SY_EEEEENS5_IJNS4_10UnderscoreES11_S11_EEEEENS4_18SM100_TMA_2SM_LOADENS4_14ComposedLayoutINS4_7SwizzleILi2ELi4ELi3EEENS4_18smem_ptr_flag_bitsILi8EEENSW_INS5_IJNSA_ILi8EEESG_EEENS5_IJSG_SC_EEEEEEEvNS4_8identityENS4_28SM100_TMA_2SM_LOAD_MULTICASTES1E_vS1F_EENS_8epilogue10collective18CollectiveEpilogueINS1I_23Sm100TmaWarpSpecializedILi1ELi1ELi64ELb0ELb0EEEJNS5_IJNSA_ILi128EEESG_SG_EEENS5_IJNSW_IS1N_SC_EENSW_ISG_SC_EEEEESI_SJ_SI_SJ_NS1I_6fusion15FusionCallbacksIS1M_NS1S_17LinearCombinationISI_fSI_fLNS_15FloatRoundStyleE2EEES1O_S1R_JEEENS4_5SM1004TMEM4LOAD26SM100_TMEM_LOAD_32dp32b64xENS4_13SM90_TMA_LOADES1E_NS4_39AutoVectorizingCopyWithAssumedAlignmentILi128EEENS4_14SM90_TMA_STOREES1E_S24_S24_EEEvvEEEEvNT_6ParamsE)
        /*0044*/ 	.word	0x00000000
.L_29:


//--------------------- .nv.compat                --------------------------
	.section	.nv.compat,"",@"SHT_CUDA_COMPAT_INFO"
	.align	4
        /*0000*/ 	.byte	0x02, 0x09, 0x01, 0x00, 0x02, 0x02, 0x02, 0x00, 0x02, 0x05, 0x05, 0x00, 0x03, 0x07, 0x01, 0x01
        /*0010*/ 	.byte	0x02, 0x03, 0x01, 0x00, 0x02, 0x06, 0x01, 0x00, 0x04, 0x0b, 0x08, 0x00, 0x09, 0x00, 0x00, 0x00
        /*0020*/ 	.byte	0x00, 0x00, 0x00, 0x00


//--------------------- .nv.info._ZN7cutlass13device_kernelINS_4gemm6kernel13GemmUniversalIN4cute5tupleIJiiiiEEENS1_10collective13CollectiveMmaINS1_35MainloopSm100TmaUmmaWarpSpecializedILi20ELi2ELi4ENS5_IJNS4_1CILi4EEENSA_ILi1EEESC_EEEEENS5_IJNSA_ILi256EEENSA_ILi64EEESG_EEENS_12float_e5m2_tENS5_IJlSC_lEEESI_SJ_NS4_8TiledMMAINS4_8MMA_AtomIJNS4_10MMA_TraitsINS4_25SM100_MMA_F8F6F4_2x1SM_SSEJSI_SI_fSF_SG_NS4_17integral_constantINS4_4UMMA5MajorELSQ_0EEESR_NSO_INSP_7ScaleInELSS_0EEEST_EEEEEENS4_6LayoutINS5_IJSC_SC_SC_EEENS5_IJNSA_ILi0EEESY_SY_EEEEENS5_IJNS4_10UnderscoreES11_S11_EEEEENS4_18SM100_TMA_2SM_LOADENS4_14ComposedLayoutINS4_7SwizzleILi2ELi4ELi3EEENS4_18smem_ptr_flag_bitsILi8EEENSW_INS5_IJNSA_ILi8EEESG_EEENS5_IJSG_SC_EEEEEEEvNS4_8identityENS4_28SM100_TMA_2SM_LOAD_MULTICASTES1E_vS1F_EENS_8epilogue10collective18CollectiveEpilogueINS1I_23Sm100TmaWarpSpecializedILi1ELi1ELi64ELb0ELb0EEEJNS5_IJNSA_ILi128EEESG_SG_EEENS5_IJNSW_IS1N_SC_EENSW_ISG_SC_EEEEESI_SJ_SI_SJ_NS1I_6fusion15FusionCallbacksIS1M_NS1S_17LinearCombinationISI_fSI_fLNS_15FloatRoundStyleE2EEES1O_S1R_JEEENS4_5SM1004TMEM4LOAD26SM100_TMEM_LOAD_32dp32b64xENS4_13SM90_TMA_LOADES1E_NS4_39AutoVectorizingCopyWithAssumedAlignmentILi128EEENS4_14SM90_TMA_STOREES1E_S24_S24_EEEvvEEEEvNT_6ParamsE --------------------------
	.section	.nv.info._ZN7cutlass13device_kernelINS_4gemm6kernel13GemmUniversalIN4cute5tupleIJiiiiEEENS1_10collective13CollectiveMmaINS1_35MainloopSm100TmaUmmaWarpSpecializedILi20ELi2ELi4ENS5_IJNS4_1CILi4EEENSA_ILi1EEESC_EEEEENS5_IJNSA_ILi256EEENSA_ILi64EEESG_EEENS_12float_e5m2_tENS5_IJlSC_lEEESI_SJ_NS4_8TiledMMAINS4_8MMA_AtomIJNS4_10MMA_TraitsINS4_25SM100_MMA_F8F6F4_2x1SM_SSEJSI_SI_fSF_SG_NS4_17integral_constantINS4_4UMMA5MajorELSQ_0EEESR_NSO_INSP_7ScaleInELSS_0EEEST_EEEEEENS4_6LayoutINS5_IJSC_SC_SC_EEENS5_IJNSA_ILi0EEESY_SY_EEEEENS5_IJNS4_10UnderscoreES11_S11_EEEEENS4_18SM100_TMA_2SM_LOADENS4_14ComposedLayoutINS4_7SwizzleILi2ELi4ELi3EEENS4_18smem_ptr_flag_bitsILi8EEENSW_INS5_IJNSA_ILi8EEESG_EEENS5_IJSG_SC_EEEEEEEvNS4_8identityENS4_28SM100_TMA_2SM_LOAD_MULTICASTES1E_vS1F_EENS_8epilogue10collective18CollectiveEpilogueINS1I_23Sm100TmaWarpSpecializedILi1ELi1ELi64ELb0ELb0EEEJNS5_IJNSA_ILi128EEESG_SG_EEENS5_IJNSW_IS1N_SC_EENSW_ISG_SC_EEEEESI_SJ_SI_SJ_NS1I_6fusion15FusionCallbacksIS1M_NS1S_17LinearCombinationISI_fSI_fLNS_15FloatRoundStyleE2EEES1O_S1R_JEEENS4_5SM1004TMEM4LOAD26SM100_TMEM_LOAD_32dp32b64xENS4_13SM90_TMA_LOADES1E_NS4_39AutoVectorizingCopyWithAssumedAlignmentILi128EEENS4_14SM90_TMA_STOREES1E_S24_S24_EEEvvEEEEvNT_6ParamsE,"",@"SHT_CUDA_INFO"
	.sectionflags	@""
	.align	4


	//----- nvinfo : EIATTR_CUDA_API_VERSION
	.align		4
        /*0000*/ 	.byte	0x04, 0x37
        /*0002*/ 	.short	(.L_31 - .L_30)
.L_30:
        /*0004*/ 	.word	0x00000082


	//----- nvinfo : EIATTR_KPARAM_INFO
	.align		4
.L_31:
        /*0008*/ 	.byte	0x04, 0x17
        /*000a*/ 	.short	(.L_33 - .L_32)
.L_32:
        /*000c*/ 	.word	0x00000000
        /*0010*/ 	.short	0x0000
        /*0012*/ 	.short	0x0000
        /*0014*/ 	.byte	0x00, 0xf0, 0x01, 0x20


	//----- nvinfo : EIATTR_AT_ENTRY_FRAGMENTS
	.align		4
.L_33:
        /*0018*/ 	.byte	0x04, 0x4f
        /*001a*/ 	.short	(.L_35 - .L_34)


	//   ....[0]....
.L_34:
        /*001c*/ 	.word	0x00000007


	//----- nvinfo : EIATTR_RESERVED_SMEM_USED
	.align		4
.L_35:
        /*0020*/ 	.byte	0x01, 0x41
	.zero		2


	//----- nvinfo : EIATTR_SPARSE_MMA_MASK
	.align		4
        /*0024*/ 	.byte	0x03, 0x50
        /*0026*/ 	.short	0x0000


	//----- nvinfo : EIATTR_TCGEN05_2CTA_USED
	.align		4
        /*0028*/ 	.byte	0x01, 0x52
	.zero		2


	//----- nvinfo : EIATTR_MAXREG_COUNT
	.align		4
        /*002c*/ 	.byte	0x03, 0x1b
        /*002e*/ 	.short	0x00ff


	//----- nvinfo : EIATTR_NUM_BARRIERS
	.align		4
        /*0030*/ 	.byte	0x02, 0x4c
        /*0032*/ 	.byte	0x07
	.zero		1


	//----- nvinfo : EIATTR_EXTERNS
	.align		4
        /*0034*/ 	.byte	0x04, 0x0f
        /*0036*/ 	.short	(.L_37 - .L_36)


	//   ....[0]....
	.align		4
.L_36:
        /*0038*/ 	.word	index@(__assertfail)


	//----- nvinfo : EIATTR_MERCURY_ISA_VERSION
	.align		4
.L_37:
        /*003c*/ 	.byte	0x03, 0x5f
        /*003e*/ 	.short	0x0101


	//----- nvinfo : EIATTR_INT_WARP_WIDE_INSTR_OFFSETS
	.align		4
        /*0040*/ 	.byte	0x04, 0x31
        /*0042*/ 	.short	(.L_39 - .L_38)


	//   ....[0]....
.L_38:
        /*0044*/ 	.word	0x00000fa0


	//   ....[1]....
        /*0048*/ 	.word	0x00001050


	//   ....[2]....
        /*004c*/ 	.word	0x00004cf0


	//   ....[3]....
        /*0050*/ 	.word	0x00004d20


	//   ....[4]....
        /*0054*/ 	.word	0x00004d40


	//   ....[5]....
        /*0058*/ 	.word	0x00005920


	//   ....[6]....
        /*005c*/ 	.word	0x000059d0


	//----- nvinfo : EIATTR_COOP_GROUP_MASK_REGIDS
	.align		4
.L_39:
        /*0060*/ 	.byte	0x04, 0x29
        /*0062*/ 	.short	(.L_41 - .L_40)


	//   ....[0]....
.L_40:
        /*0064*/ 	.word	0xffffffff


	//   ....[1]....
        /*0068*/ 	.word	0xffffffff


	//   ....[2]....
        /*006c*/ 	.word	0xffffffff


	//   ....[3]....
        /*0070*/ 	.word	0xffffffff


	//   ....[4]....
        /*0074*/ 	.word	0xffffffff


	//   ....[5]....
        /*0078*/ 	.word	0xffffffff


	//   ....[6]....
        /*007c*/ 	.word	0xffffffff


	//   ....[7]....
        /*0080*/ 	.word	0xffffffff


	//   ....[8]....
        /*0084*/ 	.word	0xffffffff


	//   ....[9]....
        /*0088*/ 	.word	0xffffffff


	//   ....[10]....
        /*008c*/ 	.word	0xffffffff


	//   ....[11]....
        /*0090*/ 	.word	0xffffffff


	//   ....[12]....
        /*0094*/ 	.word	0xffffffff


	//   ....[13]....
        /*0098*/ 	.word	0xffffffff


	//----- nvinfo : EIATTR_COOP_GROUP_INSTR_OFFSETS
	.align		4
.L_41:
        /*009c*/ 	.byte	0x04, 0x28
        /*009e*/ 	.short	(.L_43 - .L_42)


	//   ....[0]....
.L_42:
        /*00a0*/ 	.word	0x000000b0


	//   ....[1]....
        /*00a4*/ 	.word	0x00000510


	//   ....[2]....
        /*00a8*/ 	.word	0x00000910


	//   ....[3]....
        /*00ac*/ 	.word	0x00000a50


	//   ....[4]....
        /*00b0*/ 	.word	0x00000b50


	//   ....[5]....
        /*00b4*/ 	.word	0x00000cc0


	//   ....[6]....
        /*00b8*/ 	.word	0x00000e60


	//   ....[7]....
        /*00bc*/ 	.word	0x000010c0


	//   ....[8]....
        /*00c0*/ 	.word	0x000023e0


	//   ....[9]....
        /*00c4*/ 	.word	0x00003bb0


	//   ....[10]....
        /*00c8*/ 	.word	0x00004080


	//   ....[11]....
        /*00cc*/ 	.word	0x000040b0


	//   ....[12]....
        /*00d0*/ 	.word	0x00004bf0


	//   ....[13]....
        /*00d4*/ 	.word	0x00004e00


	//----- nvinfo : EIATTR_VRC_CTA_INIT_COUNT
	.align		4
.L_43:
        /*00d8*/ 	.byte	0x02, 0x4a
        /*00da*/ 	.byte	0x80
	.zero		1


	//----- nvinfo : EIATTR_SYSCALL_OFFSETS
	.align		4
        /*00dc*/ 	.byte	0x04, 0x46
        /*00de*/ 	.short	(.L_45 - .L_44)


	//   ....[0]....
.L_44:
        /*00e0*/ 	.word	0x00006510


	//   ....[1]....
        /*00e4*/ 	.word	0x00006650


	//   ....[2]....
        /*00e8*/ 	.word	0x00006e20


	//----- nvinfo : EIATTR_MBARRIER_INSTR_OFFSETS
	.align		4
.L_45:
        /*00ec*/ 	.byte	0x04, 0x39
        /*00ee*/ 	.short	(.L_47 - .L_46)


	//   ....[0]....
.L_46:
        /*00f0*/ 	.word	0x00000670
        /*00f4*/ 	.word	0x000000ff
        /*00f8*/ 	.word	0x00000000
        /*00fc*/ 	.short	0x0100
        /*00fe*/ 	.byte	0x04
	.zero		1


	//   ....[1]....
        /*0100*/ 	.word	0x00000680
        /*0104*/ 	.word	0x000000ff
        /*0108*/ 	.word	0x000000a0
        /*010c*/ 	.short	0x0100
        /*010e*/ 	.byte	0x04
	.zero		1


	//   ....[2]....
        /*0110*/ 	.word	0x00000690
        /*0114*/ 	.word	0x000000ff
        /*0118*/ 	.word	0x00000008
        /*011c*/ 	.short	0x0100
        /*011e*/ 	.byte	0x04
	.zero		1


	//   ....[3]....
        /*0120*/ 	.word	0x000006a0
        /*0124*/ 	.word	0x000000ff
        /*0128*/ 	.word	0x000000a8
        /*012c*/ 	.short	0x0100
        /*012e*/ 	.byte	0x04
	.zero		1


	//   ....[4]....
        /*0130*/ 	.word	0x000006b0
        /*0134*/ 	.word	0x000000ff
        /*0138*/ 	.word	0x00000010
        /*013c*/ 	.short	0x0100
        /*013e*/ 	.byte	0x04
	.zero		1


	//   ....[5]....
        /*0140*/ 	.word	0x000006c0
        /*0144*/ 	.word	0x000000ff
        /*0148*/ 	.word	0x000000b0
        /*014c*/ 	.short	0x0100
        /*014e*/ 	.byte	0x04
	.zero		1


	//   ....[6]....
        /*0150*/ 	.word	0x000006d0
        /*0154*/ 	.word	0x000000ff
        /*0158*/ 	.word	0x00000018
        /*015c*/ 	.short	0x0100
        /*015e*/ 	.byte	0x04
	.zero		1


	//   ....[7]....
        /*0160*/ 	.word	0x000006e0
        /*0164*/ 	.word	0x000000ff
        /*0168*/ 	.word	0x000000b8
        /*016c*/ 	.short	0x0100
        /*016e*/ 	.byte	0x04
	.zero		1


	//   ....[8]....
        /*0170*/ 	.word	0x000006f0
        /*0174*/ 	.word	0x000000ff
        /*0178*/ 	.word	0x00000020
        /*017c*/ 	.short	0x0100
        /*017e*/ 	.byte	0x04
	.zero		1


	//   ....[9]....
        /*0180*/ 	.word	0x00000700
        /*0184*/ 	.word	0x000000ff
        /*0188*/ 	.word	0x000000c0
        /*018c*/ 	.short	0x0100
        /*018e*/ 	.byte	0x04
	.zero		1


	//   ....[10]....
        /*0190*/ 	.word	0x00000710
        /*0194*/ 	.word	0x000000ff
        /*0198*/ 	.word	0x00000028
        /*019c*/ 	.short	0x0100
        /*019e*/ 	.byte	0x04
	.zero		1


	//   ....[11]....
        /*01a0*/ 	.word	0x00000720
        /*01a4*/ 	.word	0x000000ff
        /*01a8*/ 	.word	0x000000c8
        /*01ac*/ 	.short	0x0100
        /*01ae*/ 	.byte	0x04
	.zero		1


	//   ....[12]....
        /*01b0*/ 	.word	0x00000730
        /*01b4*/ 	.word	0x000000ff
        /*01b8*/ 	.word	0x00000030
        /*01bc*/ 	.short	0x0100
        /*01be*/ 	.byte	0x04
	.zero		1


	//   ....[13]....
        /*01c0*/ 	.word	0x00000740
        /*01c4*/ 	.word	0x000000ff
        /*01c8*/ 	.word	0x000000d0
        /*01cc*/ 	.short	0x0100
        /*01ce*/ 	.byte	0x04
	.zero		1


	//   ....[14]....
        /*01d0*/ 	.word	0x00000750
        /*01d4*/ 	.word	0x000000ff
        /*01d8*/ 	.word	0x00000038
        /*01dc*/ 	.short	0x0100
        /*01de*/ 	.byte	0x04
	.zero		1


	//   ....[15]....
        /*01e0*/ 	.word	0x00000760
        /*01e4*/ 	.word	0x000000ff
        /*01e8*/ 	.word	0x000000d8
        /*01ec*/ 	.short	0x0100
        /*01ee*/ 	.byte	0x04
	.zero		1


	//   ....[16]....
        /*01f0*/ 	.word	0x00000770
        /*01f4*/ 	.word	0x000000ff
        /*01f8*/ 	.word	0x00000040
        /*01fc*/ 	.short	0x0100
        /*01fe*/ 	.byte	0x04
	.zero		1


	//   ....[17]....
        /*0200*/ 	.word	0x00000780
        /*0204*/ 	.word	0x000000ff
        /*0208*/ 	.word	0x000000e0
        /*020c*/ 	.short	0x0100
        /*020e*/ 	.byte	0x04
	.zero		1


	//   ....[18]....
        /*0210*/ 	.word	0x00000790
        /*0214*/ 	.word	0x000000ff
        /*0218*/ 	.word	0x00000048
        /*021c*/ 	.short	0x0100
        /*021e*/ 	.byte	0x04
	.zero		1


	//   ....[19]....
        /*0220*/ 	.word	0x000007a0
        /*0224*/ 	.word	0x000000ff
        /*0228*/ 	.word	0x000000e8
        /*022c*/ 	.short	0x0100
        /*022e*/ 	.byte	0x04
	.zero		1


	//   ....[20]....
        /*0230*/ 	.word	0x000007b0
        /*0234*/ 	.word	0x000000ff
        /*0238*/ 	.word	0x00000050
        /*023c*/ 	.short	0x0100
        /*023e*/ 	.byte	0x04
	.zero		1


	//   ....[21]....
        /*0240*/ 	.word	0x000007c0
        /*0244*/ 	.word	0x000000ff
        /*0248*/ 	.word	0x000000f0
        /*024c*/ 	.short	0x0100
        /*024e*/ 	.byte	0x04
	.zero		1


	//   ....[22]....
        /*0250*/ 	.word	0x000007d0
        /*0254*/ 	.word	0x000000ff
        /*0258*/ 	.word	0x00000058
        /*025c*/ 	.short	0x0100
        /*025e*/ 	.byte	0x04
	.zero		1


	//   ....[23]....
        /*0260*/ 	.word	0x000007e0
        /*0264*/ 	.word	0x000000ff
        /*0268*/ 	.word	0x000000f8
        /*026c*/ 	.short	0x0100
        /*026e*/ 	.byte	0x04
	.zero		1


	//   ....[24]....
        /*0270*/ 	.word	0x000007f0
        /*0274*/ 	.word	0x000000ff
        /*0278*/ 	.word	0x00000060
        /*027c*/ 	.short	0x0100
        /*027e*/ 	.byte	0x04
	.zero		1


	//   ....[25]....
        /*0280*/ 	.word	0x00000800
        /*0284*/ 	.word	0x000000ff
        /*0288*/ 	.word	0x00000100
        /*028c*/ 	.short	0x0100
        /*028e*/ 	.byte	0x04
	.zero		1


	//   ....[26]....
        /*0290*/ 	.word	0x00000810
        /*0294*/ 	.word	0x000000ff
        /*0298*/ 	.word	0x00000068
        /*029c*/ 	.short	0x0100
        /*029e*/ 	.byte	0x04
	.zero		1


	//   ....[27]....
        /*02a0*/ 	.word	0x00000820
        /*02a4*/ 	.word	0x000000ff
        /*02a8*/ 	.word	0x00000108
        /*02ac*/ 	.short	0x0100
        /*02ae*/ 	.byte	0x04
	.zero		1


	//   ....[28]....
        /*02b0*/ 	.word	0x00000830
        /*02b4*/ 	.word	0x000000ff
        /*02b8*/ 	.word	0x00000070
        /*02bc*/ 	.short	0x0100
        /*02be*/ 	.byte	0x04
	.zero		1


	//   ....[29]....
        /*02c0*/ 	.word	0x00000840
        /*02c4*/ 	.word	0x000000ff
        /*02c8*/ 	.word	0x00000110
        /*02cc*/ 	.short	0x0100
        /*02ce*/ 	.byte	0x04
	.zero		1


	//   ....[30]....
        /*02d0*/ 	.word	0x00000850
        /*02d4*/ 	.word	0x000000ff
        /*02d8*/ 	.word	0x00000078
        /*02dc*/ 	.short	0x0100
        /*02de*/ 	.byte	0x04
	.zero		1


	//   ....[31]....
        /*02e0*/ 	.word	0x00000860
        /*02e4*/ 	.word	0x000000ff
        /*02e8*/ 	.word	0x00000118
        /*02ec*/ 	.short	0x0100
        /*02ee*/ 	.byte	0x04
	.zero		1


	//   ....[32]....
        /*02f0*/ 	.word	0x00000870
        /*02f4*/ 	.word	0x000000ff
        /*02f8*/ 	.word	0x00000080
        /*02fc*/ 	.short	0x0100
        /*02fe*/ 	.byte	0x04
	.zero		1


	//   ....[33]....
        /*0300*/ 	.word	0x00000880
        /*0304*/ 	.word	0x000000ff
        /*0308*/ 	.word	0x00000120
        /*030c*/ 	.short	0x0100
        /*030e*/ 	.byte	0x04
	.zero		1


	//   ....[34]....
        /*0310*/ 	.word	0x00000890
        /*0314*/ 	.word	0x000000ff
        /*0318*/ 	.word	0x00000088
        /*031c*/ 	.short	0x0100
        /*031e*/ 	.byte	0x04
	.zero		1


	//   ....[35]....
        /*0320*/ 	.word	0x000008a0
        /*0324*/ 	.word	0x000000ff
        /*0328*/ 	.word	0x00000128
        /*032c*/ 	.short	0x0100
        /*032e*/ 	.byte	0x04
	.zero		1


	//   ....[36]....
        /*0330*/ 	.word	0x000008b0
        /*0334*/ 	.word	0x000000ff
        /*0338*/ 	.word	0x00000090
        /*033c*/ 	.short	0x0100
        /*033e*/ 	.byte	0x04
	.zero		1


	//   ....[37]....
        /*0340*/ 	.word	0x000008c0
        /*0344*/ 	.word	0x000000ff
        /*0348*/ 	.word	0x00000130
        /*034c*/ 	.short	0x0100
        /*034e*/ 	.byte	0x04
	.zero		1


	//   ....[38]....
        /*0350*/ 	.word	0x000008d0
        /*0354*/ 	.word	0x000000ff
        /*0358*/ 	.word	0x00000098
        /*035c*/ 	.short	0x0100
        /*035e*/ 	.byte	0x04
	.zero		1


	//   ....[39]....
        /*0360*/ 	.word	0x000008e0
        /*0364*/ 	.word	0x000000ff
        /*0368*/ 	.word	0x00000138
        /*036c*/ 	.short	0x0100
        /*036e*/ 	.byte	0x04
	.zero		1


	//   ....[40]....
        /*0370*/ 	.word	0x00000a20
        /*0374*/ 	.word	0x000000ff
        /*0378*/ 	.word	0x00000140
        /*037c*/ 	.short	0x0100
        /*037e*/ 	.byte	0x04
	.zero		1


	//   ....[41]....
        /*0380*/ 	.word	0x00000a30
        /*0384*/ 	.word	0x000000ff
        /*0388*/ 	.word	0x00000148
        /*038c*/ 	.short	0x0100
        /*038e*/ 	.byte	0x04
	.zero		1


	//   ....[42]....
        /*0390*/ 	.word	0x00000b20
        /*0394*/ 	.word	0x000000ff
        /*0398*/ 	.word	0x00000150
        /*039c*/ 	.short	0x0100
        /*039e*/ 	.byte	0x06
	.zero		1


	//   ....[43]....
        /*03a0*/ 	.word	0x00000b30
        /*03a4*/ 	.word	0x000000ff
        /*03a8*/ 	.word	0x00000158
        /*03ac*/ 	.short	0x0100
        /*03ae*/ 	.byte	0x06
	.zero		1


	//   ....[44]....
        /*03b0*/ 	.word	0x00000c70
        /*03b4*/ 	.word	0x000000ff
        /*03b8*/ 	.word	0x00000160
        /*03bc*/ 	.short	0x0100
        /*03be*/ 	.byte	0x06
	.zero		1


	//   ....[45]....
        /*03c0*/ 	.word	0x00000c80
        /*03c4*/ 	.word	0x000000ff
        /*03c8*/ 	.word	0x00000170
        /*03cc*/ 	.short	0x0100
        /*03ce*/ 	.byte	0x06
	.zero		1


	//   ....[46]....
        /*03d0*/ 	.word	0x00000c90
        /*03d4*/ 	.word	0x000000ff
        /*03d8*/ 	.word	0x00000168
        /*03dc*/ 	.short	0x0100
        /*03de*/ 	.byte	0x06
	.zero		1


	//   ....[47]....
        /*03e0*/ 	.word	0x00000ca0
        /*03e4*/ 	.word	0x000000ff
        /*03e8*/ 	.word	0x00000178
        /*03ec*/ 	.short	0x0100
        /*03ee*/ 	.byte	0x06
	.zero		1


	//   ....[48]....
        /*03f0*/ 	.word	0x00000dd0
        /*03f4*/ 	.word	0x000000ff
        /*03f8*/ 	.word	0x00000180
        /*03fc*/ 	.short	0x0100
        /*03fe*/ 	.byte	0x04
	.zero		1


	//   ....[49]....
        /*0400*/ 	.word	0x00000de0
        /*0404*/ 	.word	0x000000ff
        /*0408*/ 	.word	0x000001a0
        /*040c*/ 	.short	0x0100
        /*040e*/ 	.byte	0x04
	.zero		1


	//   ....[50]....
        /*0410*/ 	.word	0x00000df0
        /*0414*/ 	.word	0x000000ff
        /*0418*/ 	.word	0x00000188
        /*041c*/ 	.short	0x0100
        /*041e*/ 	.byte	0x04
	.zero		1


	//   ....[51]....
        /*0420*/ 	.word	0x00000e00
        /*0424*/ 	.word	0x000000ff
        /*0428*/ 	.word	0x000001a8
        /*042c*/ 	.short	0x0100
        /*042e*/ 	.byte	0x04
	.zero		1


	//   ....[52]....
        /*0430*/ 	.word	0x00000e10
        /*0434*/ 	.word	0x000000ff
        /*0438*/ 	.word	0x00000190
        /*043c*/ 	.short	0x0100
        /*043e*/ 	.byte	0x04
	.zero		1


	//   ....[53]....
        /*0440*/ 	.word	0x00000e20
        /*0444*/ 	.word	0x000000ff
        /*0448*/ 	.word	0x000001b0
        /*044c*/ 	.short	0x0100
        /*044e*/ 	.byte	0x04
	.zero		1


	//   ....[54]....
        /*0450*/ 	.word	0x00000e30
        /*0454*/ 	.word	0x000000ff
        /*0458*/ 	.word	0x00000198
        /*045c*/ 	.short	0x0100
        /*045e*/ 	.byte	0x04
	.zero		1


	//   ....[55]....
        /*0460*/ 	.word	0x00000e40
        /*0464*/ 	.word	0x000000ff
        /*0468*/ 	.word	0x000001b8
        /*046c*/ 	.short	0x0100
        /*046e*/ 	.byte	0x04
	.zero		1


	//   ....[56]....
        /*0470*/ 	.word	0x00000f40
        /*0474*/ 	.word	0x000000ff
        /*0478*/ 	.word	0x000001c0
        /*047c*/ 	.short	0x0100
        /*047e*/ 	.byte	0x04
	.zero		1


	//   ....[57]....
        /*0480*/ 	.word	0x00000f50
        /*0484*/ 	.word	0x000000ff
        /*0488*/ 	.word	0x000001d0
        /*048c*/ 	.short	0x0100
        /*048e*/ 	.byte	0x04
	.zero		1


	//   ....[58]....
        /*0490*/ 	.word	0x00000f60
        /*0494*/ 	.word	0x000000ff
        /*0498*/ 	.word	0x000001c8
        /*049c*/ 	.short	0x0100
        /*049e*/ 	.byte	0x04
	.zero		1


	//   ....[59]....
        /*04a0*/ 	.word	0x00000f70
        /*04a4*/ 	.word	0x000000ff
        /*04a8*/ 	.word	0x000001d8
        /*04ac*/ 	.short	0x0100
        /*04ae*/ 	.byte	0x04
	.zero		1


	//   ....[60]....
        /*04b0*/ 	.word	0x00001070
        /*04b4*/ 	.word	0x000000ff
        /*04b8*/ 	.word	0x000001e0
        /*04bc*/ 	.short	0x0100
        /*04be*/ 	.byte	0x06
	.zero		1


	//   ....[61]....
        /*04c0*/ 	.word	0x00001c30
        /*04c4*/ 	.word	0x00000000
        /*04c8*/ 	.word	0x000001d0
        /*04cc*/ 	.short	0x010a
        /*04ce*/ 	.byte	0xff
	.zero		1


	//   ....[62]....
        /*04d0*/ 	.word	0x00001c60
        /*04d4*/ 	.word	0x00000000
        /*04d8*/ 	.word	0x000001c0
        /*04dc*/ 	.short	0x0101
        /*04de*/ 	.byte	0xff
	.zero		1


	//   ....[63]....
        /*04e0*/ 	.word	0x00001d00
        /*04e4*/ 	.word	0x000000ff
        /*04e8*/ 	.word	0x000000a0
        /*04ec*/ 	.short	0x010a
        /*04ee*/ 	.byte	0x04
	.zero		1


	//   ....[64]....
        /*04f0*/ 	.word	0x00001dd0
        /*04f4*/ 	.word	0x000000ff
        /*04f8*/ 	.word	0x000000a0
        /*04fc*/ 	.short	0x010a
        /*04fe*/ 	.byte	0x21
	.zero		1


	//   ....[65]....
        /*0500*/ 	.word	0x00001f80
        /*0504*/ 	.word	0x000000ff
        /*0508*/ 	.word	0x000000a0
        /*050c*/ 	.short	0x010a
        /*050e*/ 	.byte	0x05
	.zero		1


	//   ....[66]....
        /*0510*/ 	.word	0x00002090
        /*0514*/ 	.word	0x000000ff
        /*0518*/ 	.word	0x00000158
        /*051c*/ 	.short	0x0101
        /*051e*/ 	.byte	0x0d
	.zero		1


	//   ....[67]....
        /*0520*/ 	.word	0x000020b0
        /*0524*/ 	.word	0x000000ff
        /*0528*/ 	.word	0x000000a0
        /*052c*/ 	.short	0x010a
        /*052e*/ 	.byte	0x04
	.zero		1


	//   ....[68]....
        /*0530*/ 	.word	0x00002130
        /*0534*/ 	.word	0x000000ff
        /*0538*/ 	.word	0x000000a0
        /*053c*/ 	.short	0x010a
        /*053e*/ 	.byte	0x09
	.zero		1


	//   ....[69]....
        /*0540*/ 	.word	0x00002300
        /*0544*/ 	.word	0x000000ff
        /*0548*/ 	.word	0x000000a0
        /*054c*/ 	.short	0x010a
        /*054e*/ 	.byte	0x05
	.zero		1


	//   ....[70]....
        /*0550*/ 	.word	0x00002410
        /*0554*/ 	.word	0x00000003
        /*0558*/ 	.word	0x00000160
        /*055c*/ 	.short	0x010a
        /*055e*/ 	.byte	0xff
	.zero		1


	//   ....[71]....
        /*0560*/ 	.word	0x00002560
        /*0564*/ 	.word	0x00000000
        /*0568*/ 	.word	0x00000000
        /*056c*/ 	.short	0x0101
        /*056e*/ 	.byte	0xff
	.zero		1


	//   ....[72]....
        /*0570*/ 	.word	0x00002b00
        /*0574*/ 	.word	0x000000ff
        /*0578*/ 	.word	0x00000000
        /*057c*/ 	.short	0x010a
        /*057e*/ 	.byte	0x04
	.zero		1


	//   ....[73]....
        /*0580*/ 	.word	0x00002b90
        /*0584*/ 	.word	0x000000ff
        /*0588*/ 	.word	0x00000000
        /*058c*/ 	.short	0x010a
        /*058e*/ 	.byte	0x05
	.zero		1


	//   ....[74]....
        /*0590*/ 	.word	0x00002c20
        /*0594*/ 	.word	0x000000ff
        /*0598*/ 	.word	0x00000000
        /*059c*/ 	.short	0x010a
        /*059e*/ 	.byte	0x05
	.zero		1


	//   ....[75]....
        /*05a0*/ 	.word	0x00002cb0
        /*05a4*/ 	.word	0x000000ff
        /*05a8*/ 	.word	0x00000000
        /*05ac*/ 	.short	0x010a
        /*05ae*/ 	.byte	0x05
	.zero		1


	//   ....[76]....
        /*05b0*/ 	.word	0x00002d40
        /*05b4*/ 	.word	0x000000ff
        /*05b8*/ 	.word	0x00000000
        /*05bc*/ 	.short	0x010a
        /*05be*/ 	.byte	0x05
	.zero		1


	//   ....[77]....
        /*05c0*/ 	.word	0x00002dd0
        /*05c4*/ 	.word	0x000000ff
        /*05c8*/ 	.word	0x00000000
        /*05cc*/ 	.short	0x010a
        /*05ce*/ 	.byte	0x05
	.zero		1


	//   ....[78]....
        /*05d0*/ 	.word	0x00002e60
        /*05d4*/ 	.word	0x000000ff
        /*05d8*/ 	.word	0x00000000
        /*05dc*/ 	.short	0x010a
        /*05de*/ 	.byte	0x05
	.zero		1


	//   ....[79]....
        /*05e0*/ 	.word	0x00002ef0
        /*05e4*/ 	.word	0x000000ff
        /*05e8*/ 	.word	0x00000000
        /*05ec*/ 	.short	0x010a
        /*05ee*/ 	.byte	0x05
	.zero		1


	//   ....[80]....
        /*05f0*/ 	.word	0x00002f80
        /*05f4*/ 	.word	0x000000ff
        /*05f8*/ 	.word	0x00000000
        /*05fc*/ 	.short	0x010a
        /*05fe*/ 	.byte	0x05
	.zero		1


	//   ....[81]....
        /*0600*/ 	.word	0x00003010
        /*0604*/ 	.word	0x000000ff
        /*0608*/ 	.word	0x00000000
        /*060c*/ 	.short	0x010a
        /*060e*/ 	.byte	0x05
	.zero		1


	//   ....[82]....
        /*0610*/ 	.word	0x000030a0
        /*0614*/ 	.word	0x000000ff
        /*0618*/ 	.word	0x00000000
        /*061c*/ 	.short	0x010a
        /*061e*/ 	.byte	0x05
	.zero		1


	//   ....[83]....
        /*0620*/ 	.word	0x00003130
        /*0624*/ 	.word	0x000000ff
        /*0628*/ 	.word	0x00000000
        /*062c*/ 	.short	0x010a
        /*062e*/ 	.byte	0x05
	.zero		1


	//   ....[84]....
        /*0630*/ 	.word	0x000031c0
        /*0634*/ 	.word	0x000000ff
        /*0638*/ 	.word	0x00000000
        /*063c*/ 	.short	0x010a
        /*063e*/ 	.byte	0x05
	.zero		1


	//   ....[85]....
        /*0640*/ 	.word	0x00003250
        /*0644*/ 	.word	0x000000ff
        /*0648*/ 	.word	0x00000000
        /*064c*/ 	.short	0x010a
        /*064e*/ 	.byte	0x05
	.zero		1


	//   ....[86]....
        /*0650*/ 	.word	0x000032e0
        /*0654*/ 	.word	0x000000ff
        /*0658*/ 	.word	0x00000000
        /*065c*/ 	.short	0x010a
        /*065e*/ 	.byte	0x05
	.zero		1


	//   ....[87]....
        /*0660*/ 	.word	0x00003370
        /*0664*/ 	.word	0x000000ff
        /*0668*/ 	.word	0x00000000
        /*066c*/ 	.short	0x010a
        /*066e*/ 	.byte	0x05
	.zero		1


	//   ....[88]....
        /*0670*/ 	.word	0x00003400
        /*0674*/ 	.word	0x000000ff
        /*0678*/ 	.word	0x00000000
        /*067c*/ 	.short	0x010a
        /*067e*/ 	.byte	0x05
	.zero		1


	//   ....[89]....
        /*0680*/ 	.word	0x00003490
        /*0684*/ 	.word	0x000000ff
        /*0688*/ 	.word	0x00000000
        /*068c*/ 	.short	0x010a
        /*068e*/ 	.byte	0x05
	.zero		1


	//   ....[90]....
        /*0690*/ 	.word	0x00003520
        /*0694*/ 	.word	0x000000ff
        /*0698*/ 	.word	0x00000000
        /*069c*/ 	.short	0x010a
        /*069e*/ 	.byte	0x05
	.zero		1


	//   ....[91]....
        /*06a0*/ 	.word	0x000035c0
        /*06a4*/ 	.word	0x00000000
        /*06a8*/ 	.word	0x00000000
        /*06ac*/ 	.short	0x010a
        /*06ae*/ 	.byte	0xff
	.zero		1


	//   ....[92]....
        /*06b0*/ 	.word	0x00003700
        /*06b4*/ 	.word	0x00000002
        /*06b8*/ 	.word	0x000001c0
        /*06bc*/ 	.short	0x010a
        /*06be*/ 	.byte	0xff
	.zero		1


	//   ....[93]....
        /*06c0*/ 	.word	0x00003770
        /*06c4*/ 	.word	0x00000002
        /*06c8*/ 	.word	0x00000000
        /*06cc*/ 	.short	0x0101
        /*06ce*/ 	.byte	0xff
	.zero		1


	//   ....[94]....
        /*06d0*/ 	.word	0x00003790
        /*06d4*/ 	.word	0x000000ff
        /*06d8*/ 	.word	0x00000170
        /*06dc*/ 	.short	0x010a
        /*06de*/ 	.byte	0x04
	.zero		1


	//   ....[95]....
        /*06e0*/ 	.word	0x000038b0
        /*06e4*/ 	.word	0x00000002
        /*06e8*/ 	.word	0x00000160
        /*06ec*/ 	.short	0x010a
        /*06ee*/ 	.byte	0xff
	.zero		1


	//   ....[96]....
        /*06f0*/ 	.word	0x000039b0
        /*06f4*/ 	.word	0x00000002
        /*06f8*/ 	.word	0x00000000
        /*06fc*/ 	.short	0x0101
        /*06fe*/ 	.byte	0xff
	.zero		1


	//   ....[97]....
        /*0700*/ 	.word	0x00003a40
        /*0704*/ 	.word	0x000000ff
        /*0708*/ 	.word	0x00000170
        /*070c*/ 	.short	0x0106
        /*070e*/ 	.byte	0x04
	.zero		1


	//   ....[98]....
        /*0710*/ 	.word	0x00003a60
        /*0714*/ 	.word	0x000000ff
        /*0718*/ 	.word	0x00000170
        /*071c*/ 	.short	0x010a
        /*071e*/ 	.byte	0x04
	.zero		1


	//   ....[99]....
        /*0720*/ 	.word	0x00003af0
        /*0724*/ 	.word	0x000000ff
        /*0728*/ 	.word	0x00000170
        /*072c*/ 	.short	0x0106
        /*072e*/ 	.byte	0x07
	.zero		1


	//   ....[100]....
        /*0730*/ 	.word	0x00003b30
        /*0734*/ 	.word	0x00000000
        /*0738*/ 	.word	0x00000170
        /*073c*/ 	.short	0x010a
        /*073e*/ 	.byte	0xff
	.zero		1


	//   ....[101]....
        /*0740*/ 	.word	0x00003d80
        /*0744*/ 	.word	0x000000ff
        /*0748*/ 	.word	0x00000008
        /*074c*/ 	.short	0x010a
        /*074e*/ 	.byte	0x05
	.zero		1


	//   ....[102]....
        /*0750*/ 	.word	0x00003da0
        /*0754*/ 	.word	0x000000ff
        /*0758*/ 	.word	0x00000008
        /*075c*/ 	.short	0x010a
        /*075e*/ 	.byte	0x05
	.zero		1


	//   ....[103]....
        /*0760*/ 	.word	0x00003f30
        /*0764*/ 	.word	0x000000ff
        /*0768*/ 	.word	0x00000008
        /*076c*/ 	.short	0x010a
        /*076e*/ 	.byte	0x05
	.zero		1


	//   ....[104]....
        /*0770*/ 	.word	0x00003f50
        /*0774*/ 	.word	0x000000ff
        /*0778*/ 	.word	0x00000008
        /*077c*/ 	.short	0x010a
        /*077e*/ 	.byte	0x05
	.zero		1


	//   ....[105]....
        /*0780*/ 	.word	0x00004010
        /*0784*/ 	.word	0x000000ff
        /*0788*/ 	.word	0x00000000
        /*078c*/ 	.short	0x0101
        /*078e*/ 	.byte	0x04
	.zero		1


	//   ....[106]....
        /*0790*/ 	.word	0x00004310
        /*0794*/ 	.word	0x00000000
        /*0798*/ 	.word	0x00000160
        /*079c*/ 	.short	0x010a
        /*079e*/ 	.byte	0xff
	.zero		1


	//   ....[107]....
        /*07a0*/ 	.word	0x000043d0
        /*07a4*/ 	.word	0x00000000
        /*07a8*/ 	.word	0x00000000
        /*07ac*/ 	.short	0x0101
        /*07ae*/ 	.byte	0xff
	.zero		1


	//   ....[108]....
        /*07b0*/ 	.word	0x00004490
        /*07b4*/ 	.word	0x000000ff
        /*07b8*/ 	.word	0x00000000
        /*07bc*/ 	.short	0x010a
        /*07be*/ 	.byte	0x04
	.zero		1


	//   ....[109]....
        /*07c0*/ 	.word	0x000044a0
        /*07c4*/ 	.word	0x000000ff
        /*07c8*/ 	.word	0x000001a0
        /*07cc*/ 	.short	0x010a
        /*07ce*/ 	.byte	0x17
	.zero		1


	//   ....[110]....
        /*07d0*/ 	.word	0x00004550
        /*07d4*/ 	.word	0x000000ff
        /*07d8*/ 	.word	0x00000000
        /*07dc*/ 	.short	0x010a
        /*07de*/ 	.byte	0x05
	.zero		1


	//   ....[111]....
        /*07e0*/ 	.word	0x00004690
        /*07e4*/ 	.word	0x000000ff
        /*07e8*/ 	.word	0x00000000
        /*07ec*/ 	.short	0x010a
        /*07ee*/ 	.byte	0x04
	.zero		1


	//   ....[112]....
        /*07f0*/ 	.word	0x000048e0
        /*07f4*/ 	.word	0x000000ff
        /*07f8*/ 	.word	0x00000000
        /*07fc*/ 	.short	0x010a
        /*07fe*/ 	.byte	0x04
	.zero		1


	//   ....[113]....
        /*0800*/ 	.word	0x00004970
        /*0804*/ 	.word	0x000000ff
        /*0808*/ 	.word	0x00000000
        /*080c*/ 	.short	0x010a
        /*080e*/ 	.byte	0x05
	.zero		1


	//   ....[114]....
        /*0810*/ 	.word	0x00004a00
        /*0814*/ 	.word	0x000000ff
        /*0818*/ 	.word	0x00000000
        /*081c*/ 	.short	0x010a
        /*081e*/ 	.byte	0x05
	.zero		1


	//   ....[115]....
        /*0820*/ 	.word	0x00004aa0
        /*0824*/ 	.word	0x00000000
        /*0828*/ 	.word	0x00000000
        /*082c*/ 	.short	0x010a
        /*082e*/ 	.byte	0xff
	.zero		1


	//   ....[116]....
        /*0830*/ 	.word	0x00004ae0
        /*0834*/ 	.word	0x00000000
        /*0838*/ 	.word	0x00000000
        /*083c*/ 	.short	0x010a
        /*083e*/ 	.byte	0xff
	.zero		1


	//   ....[117]....
        /*0840*/ 	.word	0x00004b50
        /*0844*/ 	.word	0x000000ff
        /*0848*/ 	.word	0x00000000
        /*084c*/ 	.short	0x0101
        /*084e*/ 	.byte	0x04
	.zero		1


	//   ....[118]....
        /*0850*/ 	.word	0x00004b90
        /*0854*/ 	.word	0x000000ff
        /*0858*/ 	.word	0x000001e0
        /*085c*/ 	.short	0x010a
        /*085e*/ 	.byte	0x11
	.zero		1


	//   ....[119]....
        /*0860*/ 	.word	0x00004be0
        /*0864*/ 	.word	0x000000ff
        /*0868*/ 	.word	0x00000000
        /*086c*/ 	.short	0x0101
        /*086e*/ 	.byte	0x04
	.zero		1


	//   ....[120]....
        /*0870*/ 	.word	0x000050a0
        /*0874*/ 	.word	0x00000003
        /*0878*/ 	.word	0x00000160
        /*087c*/ 	.short	0x010a
        /*087e*/ 	.byte	0xff
	.zero		1


	//   ....[121]....
        /*0880*/ 	.word	0x00005210
        /*0884*/ 	.word	0x00000000
        /*0888*/ 	.word	0x00000000
        /*088c*/ 	.short	0x0101
        /*088e*/ 	.byte	0xff
	.zero		1


	//   ....[122]....
        /*0890*/ 	.word	0x000056d0
        /*0894*/ 	.word	0x000000ff
        /*0898*/ 	.word	0x00000158
        /*089c*/ 	.short	0x010a
        /*089e*/ 	.byte	0x11
	.zero		1


	//   ....[123]....
        /*08a0*/ 	.word	0x00005860
        /*08a4*/ 	.word	0x000000ff
        /*08a8*/ 	.word	0x00000148
        /*08ac*/ 	.short	0x010a
        /*08ae*/ 	.byte	0x11
	.zero		1


	//   ....[124]....
        /*08b0*/ 	.word	0x00005a70
        /*08b4*/ 	.word	0x000000ff
        /*08b8*/ 	.word	0x00000140
        /*08bc*/ 	.short	0x010b
        /*08be*/ 	.byte	0x11
	.zero		1


	//   ....[125]....
        /*08c0*/ 	.word	0x00005a80
        /*08c4*/ 	.word	0x000000ff
        /*08c8*/ 	.word	0x00000000
        /*08cc*/ 	.short	0x0101
        /*08ce*/ 	.byte	0x22
	.zero		1


	//   ....[126]....
        /*08d0*/ 	.word	0x00005ac0
        /*08d4*/ 	.word	0x00000000
        /*08d8*/ 	.word	0x00000148
        /*08dc*/ 	.short	0x010a
        /*08de*/ 	.byte	0xff
	.zero		1


	//   ....[127]....
        /*08e0*/ 	.word	0x00005de0
        /*08e4*/ 	.word	0x00000003
        /*08e8*/ 	.word	0x00000160
        /*08ec*/ 	.short	0x010a
        /*08ee*/ 	.byte	0xff
	.zero		1


	//   ....[128]....
        /*08f0*/ 	.word	0x00005f60
        /*08f4*/ 	.word	0x00000000
        /*08f8*/ 	.word	0x00000000
        /*08fc*/ 	.short	0x0101
        /*08fe*/ 	.byte	0xff
	.zero		1


	//   ....[129]....
        /*0900*/ 	.word	0x000069f0
        /*0904*/ 	.word	0x000000ff
        /*0908*/ 	.word	0x00000140
        /*090c*/ 	.short	0x010a
        /*090e*/ 	.byte	0x2c
	.zero		1


	//   ....[130]....
        /*0910*/ 	.word	0x00006a00
        /*0914*/ 	.word	0x0000008f
        /*0918*/ 	.word	0x00000180
        /*091c*/ 	.short	0x010a
        /*091e*/ 	.byte	0xff
	.zero		1


	//   ....[131]....
        /*0920*/ 	.word	0x00006b90
        /*0924*/ 	.word	0x000000ff
        /*0928*/ 	.word	0x00000140
        /*092c*/ 	.short	0x010a
        /*092e*/ 	.byte	0x2c
	.zero		1


	//   ....[132]....
        /*0930*/ 	.word	0x00006ca0
        /*0934*/ 	.word	0x000000ff
        /*0938*/ 	.word	0x00000000
        /*093c*/ 	.short	0x0101
        /*093e*/ 	.byte	0x04
	.zero		1


	//   ....[133]....
        /*0940*/ 	.word	0x00006d00
        /*0944*/ 	.word	0x0000008f
        /*0948*/ 	.word	0x00000180
        /*094c*/ 	.short	0x010a
        /*094e*/ 	.byte	0xff
	.zero		1


	//   ....[134]....
        /*0950*/ 	.word	0x000072f0
        /*0954*/ 	.word	0x0000008f
        /*0958*/ 	.word	0x00000000
        /*095c*/ 	.short	0x0101
        /*095e*/ 	.byte	0xff
	.zero		1


	//   ....[135]....
        /*0960*/ 	.word	0x00008150
        /*0964*/ 	.word	0x00000000
        /*0968*/ 	.word	0x000001d0
        /*096c*/ 	.short	0x010a
        /*096e*/ 	.byte	0xff
	.zero		1


	//   ....[136]....
        /*0970*/ 	.word	0x000081b0
        /*0974*/ 	.word	0x00000000
        /*0978*/ 	.word	0x000000a0
        /*097c*/ 	.short	0x010a
        /*097e*/ 	.byte	0xff
	.zero		1


	//   ....[137]....
        /*0980*/ 	.word	0x00008210
        /*0984*/ 	.word	0x00000000
        /*0988*/ 	.word	0x000000a0
        /*098c*/ 	.short	0x010a
        /*098e*/ 	.byte	0xff
	.zero		1


	//   ....[138]....
        /*0990*/ 	.word	0x00008260
        /*0994*/ 	.word	0x00000003
        /*0998*/ 	.word	0x00000160
        /*099c*/ 	.short	0x010a
        /*099e*/ 	.byte	0xff
	.zero		1


	//   ....[139]....
        /*09a0*/ 	.word	0x000082c0
        /*09a4*/ 	.word	0x00000000
        /*09a8*/ 	.word	0x00000000
        /*09ac*/ 	.short	0x010a
        /*09ae*/ 	.byte	0xff
	.zero		1


	//   ....[140]....
        /*09b0*/ 	.word	0x00008320
        /*09b4*/ 	.word	0x00000000
        /*09b8*/ 	.word	0x00000000
        /*09bc*/ 	.short	0x010a
        /*09be*/ 	.byte	0xff
	.zero		1


	//   ....[141]....
        /*09c0*/ 	.word	0x00008380
        /*09c4*/ 	.word	0x00000000
        /*09c8*/ 	.word	0x00000000
        /*09cc*/ 	.short	0x010a
        /*09ce*/ 	.byte	0xff
	.zero		1


	//   ....[142]....
        /*09d0*/ 	.word	0x000083e0
        /*09d4*/ 	.word	0x00000000
        /*09d8*/ 	.word	0x00000000
        /*09dc*/ 	.short	0x010a
        /*09de*/ 	.byte	0xff
	.zero		1


	//   ....[143]....
        /*09e0*/ 	.word	0x00008440
        /*09e4*/ 	.word	0x00000000
        /*09e8*/ 	.word	0x00000000
        /*09ec*/ 	.short	0x010a
        /*09ee*/ 	.byte	0xff
	.zero		1


	//   ....[144]....
        /*09f0*/ 	.word	0x000084a0
        /*09f4*/ 	.word	0x00000000
        /*09f8*/ 	.word	0x00000000
        /*09fc*/ 	.short	0x010a
        /*09fe*/ 	.byte	0xff
	.zero		1


	//   ....[145]....
        /*0a00*/ 	.word	0x00008500
        /*0a04*/ 	.word	0x00000000
        /*0a08*/ 	.word	0x00000000
        /*0a0c*/ 	.short	0x010a
        /*0a0e*/ 	.byte	0xff
	.zero		1


	//   ....[146]....
        /*0a10*/ 	.word	0x00008560
        /*0a14*/ 	.word	0x00000000
        /*0a18*/ 	.word	0x00000000
        /*0a1c*/ 	.short	0x010a
        /*0a1e*/ 	.byte	0xff
	.zero		1


	//   ....[147]....
        /*0a20*/ 	.word	0x000085c0
        /*0a24*/ 	.word	0x00000000
        /*0a28*/ 	.word	0x00000000
        /*0a2c*/ 	.short	0x010a
        /*0a2e*/ 	.byte	0xff
	.zero		1


	//   ....[148]....
        /*0a30*/ 	.word	0x00008620
        /*0a34*/ 	.word	0x00000000
        /*0a38*/ 	.word	0x00000000
        /*0a3c*/ 	.short	0x010a
        /*0a3e*/ 	.byte	0xff
	.zero		1


	//   ....[149]....
        /*0a40*/ 	.word	0x00008680
        /*0a44*/ 	.word	0x00000000
        /*0a48*/ 	.word	0x00000000
        /*0a4c*/ 	.short	0x010a
        /*0a4e*/ 	.byte	0xff
	.zero		1


	//   ....[150]....
        /*0a50*/ 	.word	0x000086e0
        /*0a54*/ 	.word	0x00000000
        /*0a58*/ 	.word	0x00000000
        /*0a5c*/ 	.short	0x010a
        /*0a5e*/ 	.byte	0xff
	.zero		1


	//   ....[151]....
        /*0a60*/ 	.word	0x00008740
        /*0a64*/ 	.word	0x00000000
        /*0a68*/ 	.word	0x00000000
        /*0a6c*/ 	.short	0x010a
        /*0a6e*/ 	.byte	0xff
	.zero		1


	//   ....[152]....
        /*0a70*/ 	.word	0x000087a0
        /*0a74*/ 	.word	0x00000000
        /*0a78*/ 	.word	0x00000000
        /*0a7c*/ 	.short	0x010a
        /*0a7e*/ 	.byte	0xff
	.zero		1


	//   ....[153]....
        /*0a80*/ 	.word	0x00008800
        /*0a84*/ 	.word	0x00000000
        /*0a88*/ 	.word	0x00000000
        /*0a8c*/ 	.short	0x010a
        /*0a8e*/ 	.byte	0xff
	.zero		1


	//   ....[154]....
        /*0a90*/ 	.word	0x00008860
        /*0a94*/ 	.word	0x00000000
        /*0a98*/ 	.word	0x00000000
        /*0a9c*/ 	.short	0x010a
        /*0a9e*/ 	.byte	0xff
	.zero		1


	//   ....[155]....
        /*0aa0*/ 	.word	0x000088c0
        /*0aa4*/ 	.word	0x00000000
        /*0aa8*/ 	.word	0x00000000
        /*0aac*/ 	.short	0x010a
        /*0aae*/ 	.byte	0xff
	.zero		1


	//   ....[156]....
        /*0ab0*/ 	.word	0x00008920
        /*0ab4*/ 	.word	0x00000000
        /*0ab8*/ 	.word	0x00000000
        /*0abc*/ 	.short	0x010a
        /*0abe*/ 	.byte	0xff
	.zero		1


	//   ....[157]....
        /*0ac0*/ 	.word	0x00008980
        /*0ac4*/ 	.word	0x00000000
        /*0ac8*/ 	.word	0x00000000
        /*0acc*/ 	.short	0x010a
        /*0ace*/ 	.byte	0xff
	.zero		1


	//   ....[158]....
        /*0ad0*/ 	.word	0x000089d0
        /*0ad4*/ 	.word	0x00000002
        /*0ad8*/ 	.word	0x000001c0
        /*0adc*/ 	.short	0x010a
        /*0ade*/ 	.byte	0xff
	.zero		1


	//   ....[159]....
        /*0ae0*/ 	.word	0x00008a30
        /*0ae4*/ 	.word	0x00000002
        /*0ae8*/ 	.word	0x00000170
        /*0aec*/ 	.short	0x010a
        /*0aee*/ 	.byte	0xff
	.zero		1


	//   ....[160]....
        /*0af0*/ 	.word	0x00008a80
        /*0af4*/ 	.word	0x00000002
        /*0af8*/ 	.word	0x00000160
        /*0afc*/ 	.short	0x010a
        /*0afe*/ 	.byte	0xff
	.zero		1


	//   ....[161]....
        /*0b00*/ 	.word	0x00008ae0
        /*0b04*/ 	.word	0x00000000
        /*0b08*/ 	.word	0x00000170
        /*0b0c*/ 	.short	0x010a
        /*0b0e*/ 	.byte	0xff
	.zero		1


	//   ....[162]....
        /*0b10*/ 	.word	0x00008b40
        /*0b14*/ 	.word	0x00000005
        /*0b18*/ 	.word	0x00000008
        /*0b1c*/ 	.short	0x010a
        /*0b1e*/ 	.byte	0xff
	.zero		1


	//   ....[163]....
        /*0b20*/ 	.word	0x00008c30
        /*0b24*/ 	.word	0x00000000
        /*0b28*/ 	.word	0x00000008
        /*0b2c*/ 	.short	0x010a
        /*0b2e*/ 	.byte	0xff
	.zero		1


	//   ....[164]....
        /*0b30*/ 	.word	0x00008c80
        /*0b34*/ 	.word	0x00000000
        /*0b38*/ 	.word	0x00000160
        /*0b3c*/ 	.short	0x010a
        /*0b3e*/ 	.byte	0xff
	.zero		1


	//   ....[165]....
        /*0b40*/ 	.word	0x00008ce0
        /*0b44*/ 	.word	0x00000000
        /*0b48*/ 	.word	0x000001a0
        /*0b4c*/ 	.short	0x010a
        /*0b4e*/ 	.byte	0xff
	.zero		1


	//   ....[166]....
        /*0b50*/ 	.word	0x00008d40
        /*0b54*/ 	.word	0x00000000
        /*0b58*/ 	.word	0x00000000
        /*0b5c*/ 	.short	0x010a
        /*0b5e*/ 	.byte	0xff
	.zero		1


	//   ....[167]....
        /*0b60*/ 	.word	0x00008da0
        /*0b64*/ 	.word	0x00000000
        /*0b68*/ 	.word	0x00000000
        /*0b6c*/ 	.short	0x010a
        /*0b6e*/ 	.byte	0xff
	.zero		1


	//   ....[168]....
        /*0b70*/ 	.word	0x00008e00
        /*0b74*/ 	.word	0x00000000
        /*0b78*/ 	.word	0x00000000
        /*0b7c*/ 	.short	0x010a
        /*0b7e*/ 	.byte	0xff
	.zero		1


	//   ....[169]....
        /*0b80*/ 	.word	0x00008e60
        /*0b84*/ 	.word	0x00000000
        /*0b88*/ 	.word	0x00000000
        /*0b8c*/ 	.short	0x010a
        /*0b8e*/ 	.byte	0xff
	.zero		1


	//   ....[170]....
        /*0b90*/ 	.word	0x00008ec0
        /*0b94*/ 	.word	0x00000000
        /*0b98*/ 	.word	0x000001e0
        /*0b9c*/ 	.short	0x010a
        /*0b9e*/ 	.byte	0xff
	.zero		1


	//   ....[171]....
        /*0ba0*/ 	.word	0x00008f10
        /*0ba4*/ 	.word	0x00000003
        /*0ba8*/ 	.word	0x00000160
        /*0bac*/ 	.short	0x010a
        /*0bae*/ 	.byte	0xff
	.zero		1


	//   ....[172]....
        /*0bb0*/ 	.word	0x00008f70
        /*0bb4*/ 	.word	0x00000000
        /*0bb8*/ 	.word	0x00000158
        /*0bbc*/ 	.short	0x010a
        /*0bbe*/ 	.byte	0xff
	.zero		1


	//   ....[173]....
        /*0bc0*/ 	.word	0x00008fd0
        /*0bc4*/ 	.word	0x00000000
        /*0bc8*/ 	.word	0x00000148
        /*0bcc*/ 	.short	0x010a
        /*0bce*/ 	.byte	0xff
	.zero		1


	//   ....[174]....
        /*0bd0*/ 	.word	0x00009020
        /*0bd4*/ 	.word	0x00000003
        /*0bd8*/ 	.word	0x00000160
        /*0bdc*/ 	.short	0x010a
        /*0bde*/ 	.byte	0xff
	.zero		1


	//   ....[175]....
        /*0be0*/ 	.word	0x00009080
        /*0be4*/ 	.word	0x00000000
        /*0be8*/ 	.word	0x00000140
        /*0bec*/ 	.short	0x010a
        /*0bee*/ 	.byte	0xff
	.zero		1


	//   ....[176]....
        /*0bf0*/ 	.word	0x000090d0
        /*0bf4*/ 	.word	0x0000008f
        /*0bf8*/ 	.word	0x00000180
        /*0bfc*/ 	.short	0x010a
        /*0bfe*/ 	.byte	0xff
	.zero		1


	//----- nvinfo : EIATTR_NUM_MBARRIERS
	.align		4
.L_47:
        /*0c00*/ 	.byte	0x03, 0x38
        /*0c02*/ 	.short	0x003d


	//----- nvinfo : EIATTR_EXIT_INSTR_OFFSETS
	.align		4
        /*0c04*/ 	.byte	0x04, 0x1c
        /*0c06*/ 	.short	(.L_49 - .L_48)


	//   ....[0]....
.L_48:
        /*0c08*/ 	.word	0x000035f0


	//   ....[1]....
        /*0c0c*/ 	.word	0x00003b00


	//   ....[2]....
        /*0c10*/ 	.word	0x00003b60


	//   ....[3]....
        /*0c14*/ 	.word	0x00004e10


	//   ....[4]....
        /*0c18*/ 	.word	0x00005af0


	//   ....[5]....
        /*0c1c*/ 	.word	0x00005b30


	//   ....[6]....
        /*0c20*/ 	.word	0x00008140


	//----- nvinfo : EIATTR_MAX_THREADS
	.align		4
.L_49:
        /*0c24*/ 	.byte	0x04, 0x05
        /*0c26*/ 	.short	(.L_51 - .L_50)
.L_50:
        /*0c28*/ 	.word	0x00000100
        /*0c2c*/ 	.word	0x00000001
        /*0c30*/ 	.word	0x00000001


	//----- nvinfo : EIATTR_CRS_STACK_SIZE
	.align		4
.L_51:
        /*0c34*/ 	.byte	0x04, 0x1e
        /*0c36*/ 	.short	(.L_53 - .L_52)
.L_52:
        /*0c38*/ 	.word	0x00000000


	//----- nvinfo : EIATTR_CBANK_PARAM_SIZE
	.align		4
.L_53:
        /*0c3c*/ 	.byte	0x03, 0x19
        /*0c3e*/ 	.short	0x0800


	//----- nvinfo : EIATTR_PARAM_CBANK
	.align		4
        /*0c40*/ 	.byte	0x04, 0x0a
        /*0c42*/ 	.short	(.L_55 - .L_54)
	.align		4
.L_54:
        /*0c44*/ 	.word	index@(.nv.constant0._ZN7cutlass13device_kernelINS_4gemm6kernel13GemmUniversalIN4cute5tupleIJiiiiEEENS1_10collective13CollectiveMmaINS1_35MainloopSm100TmaUmmaWarpSpecializedILi20ELi2ELi4ENS5_IJNS4_1CILi4EEENSA_ILi1EEESC_EEEEENS5_IJNSA_ILi256EEENSA_ILi64EEESG_EEENS_12float_e5m2_tENS5_IJlSC_lEEESI_SJ_NS4_8TiledMMAINS4_8MMA_AtomIJNS4_10MMA_TraitsINS4_25SM100_MMA_F8F6F4_2x1SM_SSEJSI_SI_fSF_SG_NS4_17integral_constantINS4_4UMMA5MajorELSQ_0EEESR_NSO_INSP_7ScaleInELSS_0EEEST_EEEEEENS4_6LayoutINS5_IJSC_SC_SC_EEENS5_IJNSA_ILi0EEESY_SY_EEEEENS5_IJNS4_10UnderscoreES11_S11_EEEEENS4_18SM100_TMA_2SM_LOADENS4_14ComposedLayoutINS4_7SwizzleILi2ELi4ELi3EEENS4_18smem_ptr_flag_bitsILi8EEENSW_INS5_IJNSA_ILi8EEESG_EEENS5_IJSG_SC_EEEEEEEvNS4_8identityENS4_28SM100_TMA_2SM_LOAD_MULTICASTES1E_vS1F_EENS_8epilogue10collective18CollectiveEpilogueINS1I_23Sm100TmaWarpSpecializedILi1ELi1ELi64ELb0ELb0EEEJNS5_IJNSA_ILi128EEESG_SG_EEENS5_IJNSW_IS1N_SC_EENSW_ISG_SC_EEEEESI_SJ_SI_SJ_NS1I_6fusion15FusionCallbacksIS1M_NS1S_17LinearCombinationISI_fSI_fLNS_15FloatRoundStyleE2EEES1O_S1R_JEEENS4_5SM1004TMEM4LOAD26SM100_TMEM_LOAD_32dp32b64xENS4_13SM90_TMA_LOADES1E_NS4_39AutoVectorizingCopyWithAssumedAlignmentILi128EEENS4_14SM90_TMA_STOREES1E_S24_S24_EEEvvEEEEvNT_6ParamsE)
        /*0c48*/ 	.short	0x0380
        /*0c4a*/ 	.short	0x0800


	//----- nvinfo : EIATTR_SW_WAR
	.align		4
.L_55:
        /*0c4c*/ 	.byte	0x04, 0x36
        /*0c4e*/ 	.short	(.L_57 - .L_56)
.L_56:
        /*0c50*/ 	.word	0x00000008
.L_57:


//--------------------- .nv.callgraph             --------------------------
	.section	.nv.callgraph,"",@"SHT_CUDA_CALLGRAPH"
	.align	4
	.sectionentsize	8
	.align		4
        /*0000*/ 	.word	0x00000000
	.align		4
        /*0004*/ 	.word	0xffffffff
	.align		4
        /*0008*/ 	.word	index@(_ZN7cutlass13device_kernelINS_4gemm6kernel13GemmUniversalIN4cute5tupleIJiiiiEEENS1_10collective13CollectiveMmaINS1_35MainloopSm100TmaUmmaWarpSpecializedILi20ELi2ELi4ENS5_IJNS4_1CILi4EEENSA_ILi1EEESC_EEEEENS5_IJNSA_ILi256EEENSA_ILi64EEESG_EEENS_12float_e5m2_tENS5_IJlSC_lEEESI_SJ_NS4_8TiledMMAINS4_8MMA_AtomIJNS4_10MMA_TraitsINS4_25SM100_MMA_F8F6F4_2x1SM_SSEJSI_SI_fSF_SG_NS4_17integral_constantINS4_4UMMA5MajorELSQ_0EEESR_NSO_INSP_7ScaleInELSS_0EEEST_EEEEEENS4_6LayoutINS5_IJSC_SC_SC_EEENS5_IJNSA_ILi0EEESY_SY_EEEEENS5_IJNS4_10UnderscoreES11_S11_EEEEENS4_18SM100_TMA_2SM_LOADENS4_14ComposedLayoutINS4_7SwizzleILi2ELi4ELi3EEENS4_18smem_ptr_flag_bitsILi8EEENSW_INS5_IJNSA_ILi8EEESG_EEENS5_IJSG_SC_EEEEEEEvNS4_8identityENS4_28SM100_TMA_2SM_LOAD_MULTICASTES1E_vS1F_EENS_8epilogue10collective18CollectiveEpilogueINS1I_23Sm100TmaWarpSpecializedILi1ELi1ELi64ELb0ELb0EEEJNS5_IJNSA_ILi128EEESG_SG_EEENS5_IJNSW_IS1N_SC_EENSW_ISG_SC_EEEEESI_SJ_SI_SJ_NS1I_6fusion15FusionCallbacksIS1M_NS1S_17LinearCombinationISI_fSI_fLNS_15FloatRoundStyleE2EEES1O_S1R_JEEENS4_5SM1004TMEM4LOAD26SM100_TMEM_LOAD_32dp32b64xENS4_13SM90_TMA_LOADES1E_NS4_39AutoVectorizingCopyWithAssumedAlignmentILi128EEENS4_14SM90_TMA_STOREES1E_S24_S24_EEEvvEEEEvNT_6ParamsE)
	.align		4
        /*000c*/ 	.word	index@(__assertfail)
	.align		4
        /*0010*/ 	.word	0x00000000
	.align		4
        /*0014*/ 	.word	0xfffffffe
	.align		4
        /*0018*/ 	.word	0x00000000
	.align		4
        /*001c*/ 	.word	0xfffffffd
	.align		4
        /*0020*/ 	.word	0x00000000
	.align		4
        /*0024*/ 	.word	0xfffffffc


//--------------------- .nv.constant4             --------------------------
	.section	.nv.constant4,"a",@progbits
	.align	8
	.align		8
.nv.constant4:
        /*0000*/ 	.dword	__assertfail
	.align		8
        /*0008*/ 	.dword	__unnamed_1
	.align		8
        /*0010*/ 	.dword	__unnamed_2
	.align		8
        /*0018*/ 	.dword	_ZN40_INTERNAL_1bc3ba2c_4_k_cu_a1631d73_274104cuda3std3__45__cpo5beginE
	.align		8
        /*0020*/ 	.dword	_ZN40_INTERNAL_1bc3ba2c_4_k_cu_a1631d73_274104cuda3std3__45__cpo3endE
	.align		8
        /*0028*/ 	.dword	_ZN40_INTERNAL_1bc3ba2c_4_k_cu_a1631d73_274104cuda3std3__45__cpo6cbeginE
	.align		8
        /*0030*/ 	.dword	_ZN40_INTERNAL_1bc3ba2c_4_k_cu_a1631d73_274104cuda3std3__45__cpo4cendE
	.align		8
        /*0038*/ 	.dword	_ZN40_INTERNAL_1bc3ba2c_4_k_cu_a1631d73_274104cuda3std3__442_GLOBAL__N__1bc3ba2c_4_k_cu_a1631d73_274106ignoreE
	.align		8
        /*0040*/ 	.dword	_ZN40_INTERNAL_1bc3ba2c_4_k_cu_a1631d73_274104cuda3std3__419piecewise_constructE
	.align		8
        /*0048*/ 	.dword	_ZN40_INTERNAL_1bc3ba2c_4_k_cu_a1631d73_274104cuda3std3__48in_placeE
	.align		8
        /*0050*/ 	.dword	_ZN40_INTERNAL_1bc3ba2c_4_k_cu_a1631d73_274104cuda3std6ranges3__45__cpo4swapE
	.align		8
        /*0058*/ 	.dword	_ZN40_INTERNAL_1bc3ba2c_4_k_cu_a1631d73_274104cuda3std6ranges3__45__cpo9iter_moveE
	.align		8
        /*0060*/ 	.dword	_ZN40_INTERNAL_1bc3ba2c_4_k_cu_a1631d73_274104cute7productE
	.align		8
        /*0068*/ 	.dword	_ZN40_INTERNAL_1bc3ba2c_4_k_cu_a1631d73_274104cute1_E
	.align		8
        /*0070*/ 	.dword	$str$25
	.align		8
        /*0078*/ 	.dword	$str$26
	.align		8
        /*0080*/ 	.dword	$str$27
	.align		8
        /*0088*/ 	.dword	$str$28


//--------------------- .text._ZN7cutlass13device_kernelINS_4gemm6kernel13GemmUniversalIN4cute5tupleIJiiiiEEENS1_10collective13CollectiveMmaINS1_35MainloopSm100TmaUmmaWarpSpecializedILi20ELi2ELi4ENS5_IJNS4_1CILi4EEENSA_ILi1EEESC_EEEEENS5_IJNSA_ILi256EEENSA_ILi64EEESG_EEENS_12float_e5m2_tENS5_IJlSC_lEEESI_SJ_NS4_8TiledMMAINS4_8MMA_AtomIJNS4_10MMA_TraitsINS4_25SM100_MMA_F8F6F4_2x1SM_SSEJSI_SI_fSF_SG_NS4_17integral_constantINS4_4UMMA5MajorELSQ_0EEESR_NSO_INSP_7ScaleInELSS_0EEEST_EEEEEENS4_6LayoutINS5_IJSC_SC_SC_EEENS5_IJNSA_ILi0EEESY_SY_EEEEENS5_IJNS4_10UnderscoreES11_S11_EEEEENS4_18SM100_TMA_2SM_LOADENS4_14ComposedLayoutINS4_7SwizzleILi2ELi4ELi3EEENS4_18smem_ptr_flag_bitsILi8EEENSW_INS5_IJNSA_ILi8EEESG_EEENS5_IJSG_SC_EEEEEEEvNS4_8identityENS4_28SM100_TMA_2SM_LOAD_MULTICASTES1E_vS1F_EENS_8epilogue10collective18CollectiveEpilogueINS1I_23Sm100TmaWarpSpecializedILi1ELi1ELi64ELb0ELb0EEEJNS5_IJNSA_ILi128EEESG_SG_EEENS5_IJNSW_IS1N_SC_EENSW_ISG_SC_EEEEESI_SJ_SI_SJ_NS1I_6fusion15FusionCallbacksIS1M_NS1S_17LinearCombinationISI_fSI_fLNS_15FloatRoundStyleE2EEES1O_S1R_JEEENS4_5SM1004TMEM4LOAD26SM100_TMEM_LOAD_32dp32b64xENS4_13SM90_TMA_LOADES1E_NS4_39AutoVectorizingCopyWithAssumedAlignmentILi128EEENS4_14SM90_TMA_STOREES1E_S24_S24_EEEvvEEEEvNT_6ParamsE --------------------------
	.section	.text._ZN7cutlass13device_kernelINS_4gemm6kernel13GemmUniversalIN4cute5tupleIJiiiiEEENS1_10collective13CollectiveMmaINS1_35MainloopSm100TmaUmmaWarpSpecializedILi20ELi2ELi4ENS5_IJNS4_1CILi4EEENSA_ILi1EEESC_EEEEENS5_IJNSA_ILi256EEENSA_ILi64EEESG_EEENS_12float_e5m2_tENS5_IJlSC_lEEESI_SJ_NS4_8TiledMMAINS4_8MMA_AtomIJNS4_10MMA_TraitsINS4_25SM100_MMA_F8F6F4_2x1SM_SSEJSI_SI_fSF_SG_NS4_17integral_constantINS4_4UMMA5MajorELSQ_0EEESR_NSO_INSP_7ScaleInELSS_0EEEST_EEEEEENS4_6LayoutINS5_IJSC_SC_SC_EEENS5_IJNSA_ILi0EEESY_SY_EEEEENS5_IJNS4_10UnderscoreES11_S11_EEEEENS4_18SM100_TMA_2SM_LOADENS4_14ComposedLayoutINS4_7SwizzleILi2ELi4ELi3EEENS4_18smem_ptr_flag_bitsILi8EEENSW_INS5_IJNSA_ILi8EEESG_EEENS5_IJSG_SC_EEEEEEEvNS4_8identityENS4_28SM100_TMA_2SM_LOAD_MULTICASTES1E_vS1F_EENS_8epilogue10collective18CollectiveEpilogueINS1I_23Sm100TmaWarpSpecializedILi1ELi1ELi64ELb0ELb0EEEJNS5_IJNSA_ILi128EEESG_SG_EEENS5_IJNSW_IS1N_SC_EENSW_ISG_SC_EEEEESI_SJ_SI_SJ_NS1I_6fusion15FusionCallbacksIS1M_NS1S_17LinearCombinationISI_fSI_fLNS_15FloatRoundStyleE2EEES1O_S1R_JEEENS4_5SM1004TMEM4LOAD26SM100_TMEM_LOAD_32dp32b64xENS4_13SM90_TMA_LOADES1E_NS4_39AutoVectorizingCopyWithAssumedAlignmentILi128EEENS4_14SM90_TMA_STOREES1E_S24_S24_EEEvvEEEEvNT_6ParamsE,"ax",@progbits
	.align	128
.text._ZN7cutlass13device_kernelINS_4gemm6kernel13GemmUniversalIN4cute5tupleIJiiiiEEENS1_10collective13CollectiveMmaINS1_35MainloopSm100TmaUmmaWarpSpecializedILi20ELi2ELi4ENS5_IJNS4_1CILi4EEENSA_ILi1EEESC_EEEEENS5_IJNSA_ILi256EEENSA_ILi64EEESG_EEENS_12float_e5m2_tENS5_IJlSC_lEEESI_SJ_NS4_8TiledMMAINS4_8MMA_AtomIJNS4_10MMA_TraitsINS4_25SM100_MMA_F8F6F4_2x1SM_SSEJSI_SI_fSF_SG_NS4_17integral_constantINS4_4UMMA5MajorELSQ_0EEESR_NSO_INSP_7ScaleInELSS_0EEEST_EEEEEENS4_6LayoutINS5_IJSC_SC_SC_EEENS5_IJNSA_ILi0EEESY_SY_EEEEENS5_IJNS4_10UnderscoreES11_S11_EEEEENS4_18SM100_TMA_2SM_LOADENS4_14ComposedLayoutINS4_7SwizzleILi2ELi4ELi3EEENS4_18smem_ptr_flag_bitsILi8EEENSW_INS5_IJNSA_ILi8EEESG_EEENS5_IJSG_SC_EEEEEEEvNS4_8identityENS4_28SM100_TMA_2SM_LOAD_MULTICASTES1E_vS1F_EENS_8epilogue10collective18CollectiveEpilogueINS1I_23Sm100TmaWarpSpecializedILi1ELi1ELi64ELb0ELb0EEEJNS5_IJNSA_ILi128EEESG_SG_EEENS5_IJNSW_IS1N_SC_EENSW_ISG_SC_EEEEESI_SJ_SI_SJ_NS1I_6fusion15FusionCallbacksIS1M_NS1S_17LinearCombinationISI_fSI_fLNS_15FloatRoundStyleE2EEES1O_S1R_JEEENS4_5SM1004TMEM4LOAD26SM100_TMEM_LOAD_32dp32b64xENS4_13SM90_TMA_LOADES1E_NS4_39AutoVectorizingCopyWithAssumedAlignmentILi128EEENS4_14SM90_TMA_STOREES1E_S24_S24_EEEvvEEEEvNT_6ParamsE:
        .type           _ZN7cutlass13device_kernelINS_4gemm6kernel13GemmUniversalIN4cute5tupleIJiiiiEEENS1_10collective13CollectiveMmaINS1_35MainloopSm100TmaUmmaWarpSpecializedILi20ELi2ELi4ENS5_IJNS4_1CILi4EEENSA_ILi1EEESC_EEEEENS5_IJNSA_ILi256EEENSA_ILi64EEESG_EEENS_12float_e5m2_tENS5_IJlSC_lEEESI_SJ_NS4_8TiledMMAINS4_8MMA_AtomIJNS4_10MMA_TraitsINS4_25SM100_MMA_F8F6F4_2x1SM_SSEJSI_SI_fSF_SG_NS4_17integral_constantINS4_4UMMA5MajorELSQ_0EEESR_NSO_INSP_7ScaleInELSS_0EEEST_EEEEEENS4_6LayoutINS5_IJSC_SC_SC_EEENS5_IJNSA_ILi0EEESY_SY_EEEEENS5_IJNS4_10UnderscoreES11_S11_EEEEENS4_18SM100_TMA_2SM_LOADENS4_14ComposedLayoutINS4_7SwizzleILi2ELi4ELi3EEENS4_18smem_ptr_flag_bitsILi8EEENSW_INS5_IJNSA_ILi8EEESG_EEENS5_IJSG_SC_EEEEEEEvNS4_8identityENS4_28SM100_TMA_2SM_LOAD_MULTICASTES1E_vS1F_EENS_8epilogue10collective18CollectiveEpilogueINS1I_23Sm100TmaWarpSpecializedILi1ELi1ELi64ELb0ELb0EEEJNS5_IJNSA_ILi128EEESG_SG_EEENS5_IJNSW_IS1N_SC_EENSW_ISG_SC_EEEEESI_SJ_SI_SJ_NS1I_6fusion15FusionCallbacksIS1M_NS1S_17LinearCombinationISI_fSI_fLNS_15FloatRoundStyleE2EEES1O_S1R_JEEENS4_5SM1004TMEM4LOAD26SM100_TMEM_LOAD_32dp32b64xENS4_13SM90_TMA_LOADES1E_NS4_39AutoVectorizingCopyWithAssumedAlignmentILi128EEENS4_14SM90_TMA_STOREES1E_S24_S24_EEEvvEEEEvNT_6ParamsE,@function
        .size           _ZN7cutlass13device_kernelINS_4gemm6kernel13GemmUniversalIN4cute5tupleIJiiiiEEENS1_10collective13CollectiveMmaINS1_35MainloopSm100TmaUmmaWarpSpecializedILi20ELi2ELi4ENS5_IJNS4_1CILi4EEENSA_ILi1EEESC_EEEEENS5_IJNSA_ILi256EEENSA_ILi64EEESG_EEENS_12float_e5m2_tENS5_IJlSC_lEEESI_SJ_NS4_8TiledMMAINS4_8MMA_AtomIJNS4_10MMA_TraitsINS4_25SM100_MMA_F8F6F4_2x1SM_SSEJSI_SI_fSF_SG_NS4_17integral_constantINS4_4UMMA5MajorELSQ_0EEESR_NSO_INSP_7ScaleInELSS_0EEEST_EEEEEENS4_6LayoutINS5_IJSC_SC_SC_EEENS5_IJNSA_ILi0EEESY_SY_EEEEENS5_IJNS4_10UnderscoreES11_S11_EEEEENS4_18SM100_TMA_2SM_LOADENS4_14ComposedLayoutINS4_7SwizzleILi2ELi4ELi3EEENS4_18smem_ptr_flag_bitsILi8EEENSW_INS5_IJNSA_ILi8EEESG_EEENS5_IJSG_SC_EEEEEEEvNS4_8identityENS4_28SM100_TMA_2SM_LOAD_MULTICASTES1E_vS1F_EENS_8epilogue10collective18CollectiveEpilogueINS1I_23Sm100TmaWarpSpecializedILi1ELi1ELi64ELb0ELb0EEEJNS5_IJNSA_ILi128EEESG_SG_EEENS5_IJNSW_IS1N_SC_EENSW_ISG_SC_EEEEESI_SJ_SI_SJ_NS1I_6fusion15FusionCallbacksIS1M_NS1S_17LinearCombinationISI_fSI_fLNS_15FloatRoundStyleE2EEES1O_S1R_JEEENS4_5SM1004TMEM4LOAD26SM100_TMEM_LOAD_32dp32b64xENS4_13SM90_TMA_LOADES1E_NS4_39AutoVectorizingCopyWithAssumedAlignmentILi128EEENS4_14SM90_TMA_STOREES1E_S24_S24_EEEvvEEEEvNT_6ParamsE,(.L_x_198 - _ZN7cutlass13device_kernelINS_4gemm6kernel13GemmUniversalIN4cute5tupleIJiiiiEEENS1_10collective13CollectiveMmaINS1_35MainloopSm100TmaUmmaWarpSpecializedILi20ELi2ELi4ENS5_IJNS4_1CILi4EEENSA_ILi1EEESC_EEEEENS5_IJNSA_ILi256EEENSA_ILi64EEESG_EEENS_12float_e5m2_tENS5_IJlSC_lEEESI_SJ_NS4_8TiledMMAINS4_8MMA_AtomIJNS4_10MMA_TraitsINS4_25SM100_MMA_F8F6F4_2x1SM_SSEJSI_SI_fSF_SG_NS4_17integral_constantINS4_4UMMA5MajorELSQ_0EEESR_NSO_INSP_7ScaleInELSS_0EEEST_EEEEEENS4_6LayoutINS5_IJSC_SC_SC_EEENS5_IJNSA_ILi0EEESY_SY_EEEEENS5_IJNS4_10UnderscoreES11_S11_EEEEENS4_18SM100_TMA_2SM_LOADENS4_14ComposedLayoutINS4_7SwizzleILi2ELi4ELi3EEENS4_18smem_ptr_flag_bitsILi8EEENSW_INS5_IJNSA_ILi8EEESG_EEENS5_IJSG_SC_EEEEEEEvNS4_8identityENS4_28SM100_TMA_2SM_LOAD_MULTICASTES1E_vS1F_EENS_8epilogue10collective18CollectiveEpilogueINS1I_23Sm100TmaWarpSpecializedILi1ELi1ELi64ELb0ELb0EEEJNS5_IJNSA_ILi128EEESG_SG_EEENS5_IJNSW_IS1N_SC_EENSW_ISG_SC_EEEEESI_SJ_SI_SJ_NS1I_6fusion15FusionCallbacksIS1M_NS1S_17LinearCombinationISI_fSI_fLNS_15FloatRoundStyleE2EEES1O_S1R_JEEENS4_5SM1004TMEM4LOAD26SM100_TMEM_LOAD_32dp32b64xENS4_13SM90_TMA_LOADES1E_NS4_39AutoVectorizingCopyWithAssumedAlignmentILi128EEENS4_14SM90_TMA_STOREES1E_S24_S24_EEEvvEEEEvNT_6ParamsE)
        .other          _ZN7cutlass13device_kernelINS_4gemm6kernel13GemmUniversalIN4cute5tupleIJiiiiEEENS1_10collective13CollectiveMmaINS1_35MainloopSm100TmaUmmaWarpSpecializedILi20ELi2ELi4ENS5_IJNS4_1CILi4EEENSA_ILi1EEESC_EEEEENS5_IJNSA_ILi256EEENSA_ILi64EEESG_EEENS_12float_e5m2_tENS5_IJlSC_lEEESI_SJ_NS4_8TiledMMAINS4_8MMA_AtomIJNS4_10MMA_TraitsINS4_25SM100_MMA_F8F6F4_2x1SM_SSEJSI_SI_fSF_SG_NS4_17integral_constantINS4_4UMMA5MajorELSQ_0EEESR_NSO_INSP_7ScaleInELSS_0EEEST_EEEEEENS4_6LayoutINS5_IJSC_SC_SC_EEENS5_IJNSA_ILi0EEESY_SY_EEEEENS5_IJNS4_10UnderscoreES11_S11_EEEEENS4_18SM100_TMA_2SM_LOADENS4_14ComposedLayoutINS4_7SwizzleILi2ELi4ELi3EEENS4_18smem_ptr_flag_bitsILi8EEENSW_INS5_IJNSA_ILi8EEESG_EEENS5_IJSG_SC_EEEEEEEvNS4_8identityENS4_28SM100_TMA_2SM_LOAD_MULTICASTES1E_vS1F_EENS_8epilogue10collective18CollectiveEpilogueINS1I_23Sm100TmaWarpSpecializedILi1ELi1ELi64ELb0ELb0EEEJNS5_IJNSA_ILi128EEESG_SG_EEENS5_IJNSW_IS1N_SC_EENSW_ISG_SC_EEEEESI_SJ_SI_SJ_NS1I_6fusion15FusionCallbacksIS1M_NS1S_17LinearCombinationISI_fSI_fLNS_15FloatRoundStyleE2EEES1O_S1R_JEEENS4_5SM1004TMEM4LOAD26SM100_TMEM_LOAD_32dp32b64xENS4_13SM90_TMA_LOADES1E_NS4_39AutoVectorizingCopyWithAssumedAlignmentILi128EEENS4_14SM90_TMA_STOREES1E_S24_S24_EEEvvEEEEvNT_6ParamsE,@"STO_CUDA_ENTRY STV_DEFAULT"
_ZN7cutlass13device_kernelINS_4gemm6kernel13GemmUniversalIN4cute5tupleIJiiiiEEENS1_10collective13CollectiveMmaINS1_35MainloopSm100TmaUmmaWarpSpecializedILi20ELi2ELi4ENS5_IJNS4_1CILi4EEENSA_ILi1EEESC_EEEEENS5_IJNSA_ILi256EEENSA_ILi64EEESG_EEENS_12float_e5m2_tENS5_IJlSC_lEEESI_SJ_NS4_8TiledMMAINS4_8MMA_AtomIJNS4_10MMA_TraitsINS4_25SM100_MMA_F8F6F4_2x1SM_SSEJSI_SI_fSF_SG_NS4_17integral_constantINS4_4UMMA5MajorELSQ_0EEESR_NSO_INSP_7ScaleInELSS_0EEEST_EEEEEENS4_6LayoutINS5_IJSC_SC_SC_EEENS5_IJNSA_ILi0EEESY_SY_EEEEENS5_IJNS4_10UnderscoreES11_S11_EEEEENS4_18SM100_TMA_2SM_LOADENS4_14ComposedLayoutINS4_7SwizzleILi2ELi4ELi3EEENS4_18smem_ptr_flag_bitsILi8EEENSW_INS5_IJNSA_ILi8EEESG_EEENS5_IJSG_SC_EEEEEEEvNS4_8identityENS4_28SM100_TMA_2SM_LOAD_MULTICASTES1E_vS1F_EENS_8epilogue10collective18CollectiveEpilogueINS1I_23Sm100TmaWarpSpecializedILi1ELi1ELi64ELb0ELb0EEEJNS5_IJNSA_ILi128EEESG_SG_EEENS5_IJNSW_IS1N_SC_EENSW_ISG_SC_EEEEESI_SJ_SI_SJ_NS1I_6fusion15FusionCallbacksIS1M_NS1S_17LinearCombinationISI_fSI_fLNS_15FloatRoundStyleE2EEES1O_S1R_JEEENS4_5SM1004TMEM4LOAD26SM100_TMEM_LOAD_32dp32b64xENS4_13SM90_TMA_LOADES1E_NS4_39AutoVectorizingCopyWithAssumedAlignmentILi128EEENS4_14SM90_TMA_STOREES1E_S24_S24_EEEvvEEEEvNT_6ParamsE:
[----:B------:R-:W1:Y:S01]  /*0000*/  LDC R1, c[0x0][0x37c] ;  /* 0x0000df00ff017b82 */ /* 0x000e620000000800 */
[----:B------:R-:W2:Y:S01]  /*0010*/  S2R R131, SR_TID.X ;  /* 0x0000000000837919 */ /* 0x000ea20000002100 */
[----:B------:R-:W3:Y:S06]  /*0020*/  LDCU.64 UR8, c[0x0][0x890] ;  /* 0x00011200ff0877ac */ /* 0x000eec0008000a00 */
[----:B------:R-:W4:Y:S01]  /*0030*/  S2UR UR4, SR_CgaCtaId ;  /* 0x00000000000479c3 */ /* 0x000f220000008800 */
[----:B------:R-:W-:Y:S02]  /*0040*/  PRMT R141, RZ, 0x7610, R141 ;  /* 0x00007610ff8d7816 */ /* 0x000fe4000000008d */
[----:B------:R-:W-:Y:S01]  /*0050*/  ELECT P1, URZ, PT ;  /* 0x0000000000ff782f */ /* 0x000fe20003820000 */
[----:B---3--:R-:W-:-:S04]  /*0060*/  UISETP.NE.U32.AND UP0, UPT, UR8, URZ, UPT ;  /* 0x000000ff0800728c */ /* 0x008fc8000bf05070 */
[----:B------:R-:W-:Y:S02]  /*0070*/  UISETP.NE.AND.EX UP0, UPT, UR9, URZ, UPT, UP0 ;  /* 0x000000ff0900728c */ /* 0x000fe4000bf05300 */
[----:B----4-:R-:W-:Y:S02]  /*0080*/  ULOP3.LUT UR33, UR4, 0x1, URZ, 0xc0, !UPT ;  /* 0x0000000104217892 */ /* 0x010fe4000f8ec0ff */
[----:B------:R-:W-:Y:S01]  /*0090*/  ULOP3.LUT UR34, UR4, 0x1, URZ, 0x3c, !UPT ;  /* 0x0000000104227892 */ /* 0x000fe2000f8e3cff */
[----:B--2---:R-:W-:-:S05]  /*00a0*/  SHF.R.U32.HI R142, RZ, 0x5, R131 ;  /* 0x00000005ff8e7819 */ /* 0x004fca0000011683 */
[----:B------:R-:W2:Y:S02]  /*00b0*/  SHFL.IDX PT, R0, R142, RZ, 0x1f ;  /* 0x00001fff8e007589 */ /* 0x000ea400000e0000 */
[----:B--2---:R-:W-:Y:S01]  /*00c0*/  R2UR UR13, R0 ;  /* 0x00000000000d72ca */ /* 0x004fe200000e0000 */
[----:B-1----:R-:W-:-:S14]  /*00d0*/  BRA.U UP0, `(.L_x_0) ;  /* 0x0000000100307547 */ /* 0x002fdc000b800000 */
[----:B------:R-:W1:Y:S02]  /*00e0*/  LDCU.64 UR4, c[0x0][0x888] ;  /* 0x00011100ff0477ac */ /* 0x000e640008000a00 */
[----:B-1----:R-:W-:-:S04]  /*00f0*/  UISETP.NE.U32.AND UP0, UPT, UR4, URZ, UPT ;  /* 0x000000ff0400728c */ /* 0x002fc8000bf05070 */
[----:B------:R-:W-:-:S09]  /*0100*/  UISETP.NE.AND.EX UP0, UPT, UR5, URZ, UPT, UP0 ;  /* 0x000000ff0500728c */ /* 0x000fd2000bf05300 */
[----:B------:R-:W-:Y:S05]  /*0110*/  BRA.U !UP0, `(.L_x_1) ;  /* 0x0000000108147547 */ /* 0x000fea000b800000 */
[----:B------:R-:W1:Y:S01]  /*0120*/  LDC.64 R2, c[0x0][0x888] ;  /* 0x00022200ff027b82 */ /* 0x000e620000000a00 */
[----:B------:R-:W1:Y:S02]  /*0130*/  LDCU.64 UR4, c[0x0][0x358] ;  /* 0x00006b00ff0477ac */ /* 0x000e640008000a00 */
[----:B-1----:R1:W5:Y:S01]  /*0140*/  LDG.E R71, desc[UR4][R2.64] ;  /* 0x0000000402477981 */ /* 0x002362000c1e1900 */
[----:B------:R-:W-:Y:S01]  /*0150*/  HFMA2 R141, -RZ, RZ, 0, 5.9604644775390625e-08 ;  /* 0x00000001ff8d7431 */ /* 0x000fe200000001ff */
[----:B------:R-:W-:Y:S05]  /*0160*/  BRA `(.L_x_0) ;  /* 0x00000000000c7947 */ /* 0x000fea0003800000 */
.L_x_1:
[----:B------:R-:W1:Y:S01]  /*0170*/  LDCU UR4, c[0x0][0x880] ;  /* 0x00011000ff0477ac */ /* 0x000e620008000800 */
[----:B------:R-:W-:Y:S01]  /*0180*/  HFMA2 R141, -RZ, RZ, 0, 5.9604644775390625e-08 ;  /* 0x00000001ff8d7431 */ /* 0x000fe200000001ff */
[----:B-1----:R-:W-:-:S07]  /*0190*/  MOV R71, UR4 ;  /* 0x0000000400477c02 */ /* 0x002fce0008000f00 */
.L_x_0:
[----:B------:R-:W2:Y:S02]  /*01a0*/  LDCU.64 UR4, c[0x0][0x8b0] ;  /* 0x00011600ff0477ac */ /* 0x000ea40008000a00 */
[----:B--2---:R-:W-:-:S04]  /*01b0*/  UISETP.NE.U32.AND UP0, UPT, UR4, URZ, UPT ;  /* 0x000000ff0400728c */ /* 0x004fc8000bf05070 */
[----:B------:R-:W-:-:S09]  /*01c0*/  UISETP.NE.AND.EX UP0, UPT, UR5, URZ, UPT, UP0 ;  /* 0x000000ff0500728c */ /* 0x000fd2000bf05300 */
[----:B------:R-:W-:Y:S05]  /*01d0*/  BRA.U UP0, `(.L_x_2) ;  /* 0x0000000100287547 */ /* 0x000fea000b800000 */
[----:B------:R-:W2:Y:S02]  /*01e0*/  LDCU.64 UR4, c[0x0][0x8a8] ;  /* 0x00011500ff0477ac */ /* 0x000ea40008000a00 */
[----:B--2---:R-:W-:-:S04]  /*01f0*/  UISETP.NE.U32.AND UP0, UPT, UR4, URZ, UPT ;  /* 0x000000ff0400728c */ /* 0x004fc8000bf05070 */
[----:B------:R-:W-:-:S09]  /*0200*/  UISETP.NE.AND.EX UP0, UPT, UR5, URZ, UPT, UP0 ;  /* 0x000000ff0500728c */ /* 0x000fd2000bf05300 */
[----:B------:R-:W-:Y:S05]  /*0210*/  BRA.U !UP0, `(.L_x_3) ;  /* 0x0000000108107547 */ /* 0x000fea000b800000 */
[----:B-1----:R-:W1:Y:S01]  /*0220*/  LDC.64 R2, c[0x0][0x8a8] ;  /* 0x00022a00ff027b82 */ /* 0x002e620000000a00 */
[----:B------:R-:W1:Y:S02]  /*0230*/  LDCU.64 UR4, c[0x0][0x358] ;  /* 0x00006b00ff0477ac */ /* 0x000e640008000a00 */
[----:B-1----:R2:W5:Y:S01]  /*0240*/  LDG.E R70, desc[UR4][R2.64] ;  /* 0x0000000402467981 */ /* 0x002562000c1e1900 */
[----:B------:R-:W-:Y:S05]  /*0250*/  BRA `(.L_x_2) ;  /* 0x0000000000087947 */ /* 0x000fea0003800000 */
.L_x_3:
[----:B------:R-:W2:Y:S02]  /*0260*/  LDCU UR4, c[0x0][0x8a0] ;  /* 0x00011400ff0477ac */ /* 0x000ea40008000800 */
[----:B--2---:R-:W-:Y:S02]  /*0270*/  MOV R70, UR4 ;  /* 0x0000000400467c02 */ /* 0x004fe40008000f00 */
.L_x_2:
[----:B------:R-:W-:Y:S01]  /*0280*/  IMAD.U32 R0, RZ, RZ, UR13 ;  /* 0x0000000dff007e24 */ /* 0x000fe2000f8e00ff */
[----:B------:R-:W-:Y:S04]  /*0290*/  BSSY.RECONVERGENT B0, `(.L_x_4) ;  /* 0x000000c000007945 */ /* 0x000fe80003800200 */
[C---:B------:R-:W-:Y:S02]  /*02a0*/  ISETP.NE.OR P2, PT, R0.reuse, 0x1, !P1 ;  /* 0x000000010000780c */ /* 0x040fe40004f45670 */
[----:B------:R-:W-:-:S11]  /*02b0*/  ISETP.NE.OR P0, PT, R0, 0x3, !P1 ;  /* 0x000000030000780c */ /* 0x000fd60004f05670 */
[----:B------:R-:W-:Y:S05]  /*02c0*/  @P2 BRA `(.L_x_5) ;  /* 0x0000000000202947 */ /* 0x000fea0003800000 */
[----:B------:R-:W3:Y:S02]  /*02d0*/  LDCU.64 UR4, c[0x0][0x348] ;  /* 0x00006900ff0477ac */ /* 0x000ee40008000a00 */
[----:B---3--:R-:W-:Y:S02]  /*02e0*/  UIADD3 UR6, UP1, UPT, UR4, 0x80, URZ ;  /* 0x0000008004067890 */ /* 0x008fe4000ff3e0ff */
[----:B------:R-:W-:Y:S02]  /*02f0*/  UIADD3 UR4, UP0, UPT, UR4, 0x180, URZ ;  /* 0x0000018004047890 */ /* 0x000fe4000ff1e0ff */
[----:B------:R-:W-:Y:S02]  /*0300*/  UIADD3.X UR7, UPT, UPT, URZ, UR5, URZ, UP1, !UPT ;  /* 0x00000005ff077290 */ /* 0x000fe40008ffe4ff */
[----:B------:R-:W-:-:S07]  /*0310*/  UIADD3.X UR5, UPT, UPT, URZ, UR5, URZ, UP0, !UPT ;  /* 0x00000005ff057290 */ /* 0x000fce00087fe4ff */
[----:B------:R3:W-:Y:S02]  /*0320*/  UTMACCTL.PF [UR6] ;  /* 0x00000000060079b9 */ /* 0x0007e40008040000 */
[----:B------:R3:W-:Y:S02]  /*0330*/  UTMACCTL.PF [UR4] ;  /* 0x00000000040079b9 */ /* 0x0007e40008040000 */
[----:B---3--:R-:W-:Y:S01]  /*0340*/  NOP ;  /* 0x0000000000007918 */ /* 0x008fe20000000000 */
.L_x_5:
[----:B------:R-:W-:Y:S05]  /*0350*/  BSYNC.RECONVERGENT B0 ;  /* 0x0000000000007941 */ /* 0x000fea0003800200 */
.L_x_4:
[----:B------:R-:W-:Y:S04]  /*0360*/  BSSY.RECONVERGENT B0, `(.L_x_6) ;  /* 0x000000a000007945 */ /* 0x000fe80003800200 */
        /* <DEDUP_REMOVED lines=9> */
.L_x_7:
[----:B------:R-:W-:Y:S05]  /*0400*/  BSYNC.RECONVERGENT B0 ;  /* 0x0000000000007941 */ /* 0x000fea0003800200 */
.L_x_6:
[----:B------:R-:W3:Y:S01]  /*0410*/  LDCU.64 UR4, c[0x0][0x888] ;  /* 0x00011100ff0477ac */ /* 0x000ee20008000a00 */
[----:B------:R-:W-:Y:S02]  /*0420*/  UISETP.EQ.U32.AND UP2, UPT, UR8, URZ, UPT ;  /* 0x000000ff0800728c */ /* 0x000fe4000bf42070 */
[----:B------:R-:W-:Y:S02]  /*0430*/  UPLOP3.LUT UP4, UPT, UPT, UPT, UPT, 0x80, 0x8 ;  /* 0x000000000008789c */ /* 0x000fe40003f8f070 */
[----:B---3--:R-:W-:-:S04]  /*0440*/  UISETP.NE.U32.AND UP0, UPT, UR4, URZ, UPT ;  /* 0x000000ff0400728c */ /* 0x008fc8000bf05070 */
[----:B------:R-:W-:-:S04]  /*0450*/  UISETP.NE.AND.EX UP1, UPT, UR5, URZ, UPT, UP0 ;  /* 0x000000ff0500728c */ /* 0x000fc8000bf25300 */
[----:B------:R-:W-:-:S04]  /*0460*/  UISETP.EQ.OR.EX UP3, UPT, UR9, URZ, !UP1, UP2 ;  /* 0x000000ff0900728c */ /* 0x000fc8000cf62720 */
[----:B------:R-:W-:-:S05]  /*0470*/  UP2UR UR60, UPR, URZ, 0x8 ;  /* 0x00000008ff3c7883 */ /* 0x000fca0008000000 */
[----:B------:R-:W-:Y:S07]  /*0480*/  BRA.U !UP3, `(.L_x_8) ;  /* 0x000000010b207547 */ /* 0x000fee000b800000 */
[----:B------:R-:W-:Y:S01]  /*0490*/  UISETP.NE.U32.AND UP2, UPT, UR8, URZ, UPT ;  /* 0x000000ff0800728c */ /* 0x000fe2000bf45070 */
[----:B-----5:R-:W-:Y:S01]  /*04a0*/  FSETP.NEU.AND P0, PT, R71, RZ, PT ;  /* 0x000000ff4700720b */ /* 0x020fe20003f0d000 */
[----:B------:R-:W-:Y:S02]  /*04b0*/  USEL UR4, URZ, 0xffffffff, UP1 ;  /* 0xffffffffff047887 */ /* 0x000fe40008800000 */
[----:B------:R-:W-:-:S10]  /*04c0*/  UISETP.NE.AND.EX UP2, UPT, UR9, URZ, UPT, UP2 ;  /* 0x000000ff0900728c */ /* 0x000fd4000bf45320 */
[----:B------:R-:W-:Y:S01]  /*04d0*/  VOTEU.ANY UP0, P0 ;  /* 0x0000000000ff7886 */ /* 0x000fe20000000100 */
[----:B------:R-:W-:-:S04]  /*04e0*/  @!UP2 USEL UR4, URZ, 0xffffffff, UP0 ;  /* 0xffffffffff04a887 */ /* 0x000fc80008000000 */
[----:B------:R-:W-:-:S04]  /*04f0*/  ULOP3.LUT UR4, UR4, 0x1, URZ, 0xc0, !UPT ;  /* 0x0000000104047892 */ /* 0x000fc8000f8ec0ff */
[----:B------:R-:W-:-:S11]  /*0500*/  UISETP.NE.U32.AND UP4, UPT, UR4, 0x1, UPT ;  /* 0x000000010400788c */ /* 0x000fd6000bf85070 */
.L_x_8:
[----:B------:R-:W3:Y:S01]  /*0510*/  SHFL.IDX PT, R0, R142, RZ, 0x1f ;  /* 0x00001fff8e007589 */ /* 0x000ee200000e0000 */
[----:B------:R-:W-:-:S04]  /*0520*/  UISETP.NE.AND UP0, UPT, UR13, 0x2, UPT ;  /* 0x000000020d00788c */ /* 0x000fc8000bf05270 */
[----:B------:R-:W-:Y:S02]  /*0530*/  UISETP.EQ.AND UP2, UPT, UR33, URZ, !UP0 ;  /* 0x000000ff2100728c */ /* 0x000fe4000c742270 */
[----:B------:R-:W-:-:S04]  /*0540*/  USEL UR43, URZ, 0x1, UP0 ;  /* 0x00000001ff2b7887 */ /* 0x000fc80008000000 */
[----:B------:R-:W-:Y:S02]  /*0550*/  PLOP3.LUT P3, PT, P1, PT, UP2, 0x80, 0x8 ;  /* 0x000000000008781c */ /* 0x000fe40000f6f028 */
[----:B---3--:R-:W-:-:S13]  /*0560*/  ISETP.NE.AND P0, PT, R0, RZ, PT ;  /* 0x000000ff0000720c */ /* 0x008fda0003f05270 */
[----:B------:R-:W-:Y:S05]  /*0570*/  @P0 BRA `(.L_x_9) ;  /* 0x0000000000e40947 */ /* 0x000fea0003800000 */
[----:B------:R-:W-:Y:S01]  /*0580*/  ELECT P0, URZ, PT ;  /* 0x0000000000ff782f */ /* 0x000fe20003800000 */
[----:B------:R-:W-:-:S12]  /*0590*/  BSSY.RECONVERGENT B0, `(.L_x_9) ;  /* 0x0000037000007945 */ /* 0x000fd80003800200 */
[----:B------:R-:W-:Y:S05]  /*05a0*/  @!P0 BRA `(.L_x_10) ;  /* 0x0000000000d48947 */ /* 0x000fea0003800000 */
[----:B------:R-:W3:Y:S01]  /*05b0*/  S2UR UR5, SR_CgaCtaId ;  /* 0x00000000000579c3 */ /* 0x000ee20000008800 */
[----:B------:R-:W-:Y:S01]  /*05c0*/  UMOV UR4, 0x400 ;  /* 0x0000040000047882 */ /* 0x000fe20000000000 */
[----:B------:R-:W-:Y:S01]  /*05d0*/  UMOV UR8, 0x1 ;  /* 0x0000000100087882 */ /* 0x000fe20000000000 */
[----:B------:R-:W-:Y:S01]  /*05e0*/  UMOV UR6, 0x2 ;  /* 0x0000000200067882 */ /* 0x000fe20000000000 */
[----:B------:R-:W-:-:S04]  /*05f0*/  UIADD3 UR8, UPT, UPT, -UR8, 0x100000, URZ ;  /* 0x0010000008087890 */ /* 0x000fc8000fffe1ff */
[----:B------:R-:W-:Y:S02]  /*0600*/  USHF.L.U32 UR9, UR8, 0xb, URZ ;  /* 0x0000000b08097899 */ /* 0x000fe400080006ff */
[----:B------:R-:W-:Y:S02]  /*0610*/  USHF.L.U32 UR8, UR8, 0x1, URZ ;  /* 0x0000000108087899 */ /* 0x000fe400080006ff */
[----:B------:R-:W-:-:S04]  /*0620*/  UIADD3 UR6, UPT, UPT, -UR6, 0x100000, URZ ;  /* 0x0010000006067890 */ /* 0x000fc8000fffe1ff */
[----:B------:R-:W-:Y:S02]  /*0630*/  USHF.L.U32 UR7, UR6, 0xb, URZ ;  /* 0x0000000b06077899 */ /* 0x000fe400080006ff */
[----:B------:R-:W-:Y:S02]  /*0640*/  USHF.L.U32 UR6, UR6, 0x1, URZ ;  /* 0x0000000106067899 */ /* 0x000fe400080006ff */
[----:B---3--:R-:W-:Y:S01]  /*0650*/  ULEA UR4, UR5, UR4, 0x18 ;  /* 0x0000000405047291 */ /* 0x008fe2000f8ec0ff */
[----:B------:R-:W3:Y:S11]  /*0660*/  FENCE.VIEW.ASYNC.S ;  /* 0x00000000000073c6 */ /* 0x000ef60000000000 */
[----:B---3--:R3:W4:Y:S01]  /*0670*/  SYNCS.EXCH.64 URZ, [UR4], UR8 ;  /* 0x0000000804ff75b2 */ /* 0x0087220008000100 */
[----:B------:R3:W1:Y:S01]  /*0680*/  SYNCS.EXCH.64 URZ, [UR4+0xa0], UR6 ;  /* 0x0000a00604ff75b2 */ /* 0x0006620008000100 */
        /* <DEDUP_REMOVED lines=37> */
[----:B------:R3:W1:Y:S02]  /*08e0*/  SYNCS.EXCH.64 URZ, [UR4+0x138], UR6 ;  /* 0x0001380604ff75b2 */ /* 0x0006640008000100 */
[----:B---34-:R-:W-:Y:S01]  /*08f0*/  NOP ;  /* 0x0000000000007918 */ /* 0x018fe20000000000 */
.L_x_10:
[----:B------:R-:W-:Y:S05]  /*0900*/  BSYNC.RECONVERGENT B0 ;  /* 0x0000000000007941 */ /* 0x000fea0003800200 */
.L_x_9:
[----:B------:R-:W3:Y:S01]  /*0910*/  SHFL.IDX PT, R0, R142, RZ, 0x1f ;  /* 0x00001fff8e007589 */ /* 0x000ee200000e0000 */
[----:B------:R-:W-:Y:S01]  /*0920*/  NOP ;  /* 0x0000000000007918 */ /* 0x000fe20000000000 */
[----:B---3--:R-:W-:-:S13]  /*0930*/  ISETP.NE.AND P0, PT, R0, 0x1, PT ;  /* 0x000000010000780c */ /* 0x008fda0003f05270 */
[----:B------:R-:W-:Y:S05]  /*0940*/  @P0 BRA `(.L_x_11) ;  /* 0x0000000000400947 */ /* 0x000fea0003800000 */
        /* <DEDUP_REMOVED lines=9> */
[----:B------:R-:W-:Y:S01]  /*09e0*/  USHF.L.U32 UR6, UR6, 0x1, URZ ;  /* 0x0000000106067899 */ /* 0x000fe200080006ff */
[----:B------:R-:W-:Y:S01]  /*09f0*/  ELECT P0, URZ, PT ;  /* 0x0000000000ff782f */ /* 0x000fe20003800000 */
[----:B---3--:R-:W-:Y:S01]  /*0a00*/  ULEA UR4, UR5, UR4, 0x18 ;  /* 0x0000000405047291 */ /* 0x008fe2000f8ec0ff */
[----:B------:R-:W3:Y:S11]  /*0a10*/  FENCE.VIEW.ASYNC.S ;  /* 0x00000000000073c6 */ /* 0x000ef60000000000 */
[----:B---3--:R3:W4:Y:S01]  /*0a20*/  SYNCS.EXCH.64 URZ, [UR4+0x140], UR8 ;  /* 0x0001400804ff75b2 */ /* 0x0087220008000100 */
[----:B------:R3:W1:Y:S01]  /*0a30*/  SYNCS.EXCH.64 URZ, [UR4+0x148], UR6 ;  /* 0x0001480604ff75b2 */ /* 0x0006620008000100 */
[----:B------:R-:W-:Y:S01]  /*0a40*/  NOP ;  /* 0x0000000000007918 */ /* 0x000fe20000000000 */
.L_x_11:
[----:B------:R-:W2:Y:S01]  /*0a50*/  SHFL.IDX PT, R0, R142, RZ, 0x1f ;  /* 0x00001fff8e007589 */ /* 0x000ea200000e0000 */
[----:B------:R-:W-:Y:S01]  /*0a60*/  NOP ;  /* 0x0000000000007918 */ /* 0x000fe20000000000 */
[----:B--2---:R-:W-:-:S13]  /*0a70*/  ISETP.NE.AND P0, PT, R0, 0x3, PT ;  /* 0x000000030000780c */ /* 0x004fda0003f05270 */
[----:B------:R-:W-:Y:S05]  /*0a80*/  @P0 BRA `(.L_x_12) ;  /* 0x0000000000300947 */ /* 0x000fea0003800000 */
[----:B------:R-:W2:Y:S01]  /*0a90*/  S2UR UR5, SR_CgaCtaId ;  /* 0x00000000000579c3 */ /* 0x000ea20000008800 */
[----:B---3--:R-:W-:Y:S01]  /*0aa0*/  UMOV UR6, 0x400 ;  /* 0x0000040000067882 */ /* 0x008fe20000000000 */
[----:B------:R-:W-:Y:S01]  /*0ab0*/  UMOV UR4, 0x20 ;  /* 0x0000002000047882 */ /* 0x000fe20000000000 */
[----:B------:R-:W-:Y:S01]  /*0ac0*/  ELECT P0, URZ, PT ;  /* 0x0000000000ff782f */ /* 0x000fe20003800000 */
[----:B--2---:R-:W-:Y:S02]  /*0ad0*/  ULEA UR6, UR5, UR6, 0x18 ;  /* 0x0000000605067291 */ /* 0x004fe4000f8ec0ff */
[----:B------:R-:W-:-:S04]  /*0ae0*/  UIADD3 UR4, UPT, UPT, -UR4, 0x100000, URZ ;  /* 0x0010000004047890 */ /* 0x000fc8000fffe1ff */
[----:B------:R-:W-:Y:S02]  /*0af0*/  USHF.L.U32 UR5, UR4, 0xb, URZ ;  /* 0x0000000b04057899 */ /* 0x000fe400080006ff */
[----:B------:R-:W-:Y:S01]  /*0b00*/  USHF.L.U32 UR4, UR4, 0x1, URZ ;  /* 0x0000000104047899 */ /* 0x000fe200080006ff */
[----:B------:R-:W2:Y:S11]  /*0b10*/  FENCE.VIEW.ASYNC.S ;  /* 0x00000000000073c6 */ /* 0x000eb60000000000 */
[----:B--2---:R2:W3:Y:S01]  /*0b20*/  SYNCS.EXCH.64 URZ, [UR6+0x150], UR4 ;  /* 0x0001500406ff75b2 */ /* 0x0044e20008000100 */
[----:B------:R2:W1:Y:S01]  /*0b30*/  SYNCS.EXCH.64 URZ, [UR6+0x158], UR4 ;  /* 0x0001580406ff75b2 */ /* 0x0004620008000100 */
[----:B------:R-:W-:Y:S01]  /*0b40*/  NOP ;  /* 0x0000000000007918 */ /* 0x000fe20000000000 */
.L_x_12:
[----:B------:R-:W4:Y:S01]  /*0b50*/  SHFL.IDX PT, R0, R142, RZ, 0x1f ;  /* 0x00001fff8e007589 */ /* 0x000f2200000e0000 */
[----:B------:R-:W-:Y:S01]  /*0b60*/  NOP ;  /* 0x0000000000007918 */ /* 0x000fe20000000000 */
[----:B----4-:R-:W-:-:S13]  /*0b70*/  ISETP.NE.AND P0, PT, R0, 0x4, PT ;  /* 0x000000040000780c */ /* 0x010fda0003f05270 */
[----:B------:R-:W-:Y:S05]  /*0b80*/  @P0 BRA `(.L_x_13) ;  /* 0x00000000004c0947 */ /* 0x000fea0003800000 */
[----:B--2---:R-:W2:Y:S01]  /*0b90*/  S2UR UR5, SR_CgaCtaId ;  /* 0x00000000000579c3 */ /* 0x004ea20000008800 */
[----:B---3--:R-:W-:Y:S01]  /*0ba0*/  UMOV UR4, 0x3a0 ;  /* 0x000003a000047882 */ /* 0x008fe20000000000 */
[----:B------:R-:W-:Y:S01]  /*0bb0*/  UMOV UR6, 0x400 ;  /* 0x0000040000067882 */ /* 0x000fe20000000000 */
[----:B------:R-:W-:Y:S01]  /*0bc0*/  USEL UR4, UR4, 0x320, UP4 ;  /* 0x0000032004047887 */ /* 0x000fe2000a000000 */
[----:B------:R-:W-:Y:S01]  /*0bd0*/  UMOV UR8, 0x1 ;  /* 0x0000000100087882 */ /* 0x000fe20000000000 */
[----:B------:R-:W-:Y:S01]  /*0be0*/  ELECT P0, URZ, PT ;  /* 0x0000000000ff782f */ /* 0x000fe20003800000 */
[----:B------:R-:W-:-:S04]  /*0bf0*/  UIADD3 UR8, UPT, UPT, -UR8, 0x100000, URZ ;  /* 0x0010000008087890 */ /* 0x000fc8000fffe1ff */
[----:B------:R-:W-:Y:S02]  /*0c00*/  USHF.L.U32 UR9, UR8, 0xb, URZ ;  /* 0x0000000b08097899 */ /* 0x000fe400080006ff */
[----:B------:R-:W-:Y:S02]  /*0c10*/  USHF.L.U32 UR8, UR8, 0x1, URZ ;  /* 0x0000000108087899 */ /* 0x000fe400080006ff */
[----:B--2---:R-:W-:Y:S02]  /*0c20*/  ULEA UR6, UR5, UR6, 0x18 ;  /* 0x0000000605067291 */ /* 0x004fe4000f8ec0ff */
[----:B------:R-:W-:-:S04]  /*0c30*/  UIADD3 UR4, UPT, UPT, -UR4, 0x100000, URZ ;  /* 0x0010000004047890 */ /* 0x000fc8000fffe1ff */
[----:B------:R-:W-:Y:S02]  /*0c40*/  USHF.L.U32 UR5, UR4, 0xb, URZ ;  /* 0x0000000b04057899 */ /* 0x000fe400080006ff */
[----:B------:R-:W-:Y:S01]  /*0c50*/  USHF.L.U32 UR4, UR4, 0x1, URZ ;  /* 0x0000000104047899 */ /* 0x000fe200080006ff */
[----:B------:R-:W2:Y:S03]  /*0c60*/  FENCE.VIEW.ASYNC.S ;  /* 0x00000000000073c6 */ /* 0x000ea60000000000 */
[----:B--2---:R4:W2:Y:S08]  /*0c70*/  SYNCS.EXCH.64 URZ, [UR6+0x160], UR8 ;  /* 0x0001600806ff75b2 */ /* 0x0048b00008000100 */
[----:B------:R4:W3:Y:S01]  /*0c80*/  SYNCS.EXCH.64 URZ, [UR6+0x170], UR4 ;  /* 0x0001700406ff75b2 */ /* 0x0008e20008000100 */
[----:B------:R4:W1:Y:S01]  /*0c90*/  SYNCS.EXCH.64 URZ, [UR6+0x168], UR8 ;  /* 0x0001680806ff75b2 */ /* 0x0008620008000100 */
[----:B------:R4:W1:Y:S02]  /*0ca0*/  SYNCS.EXCH.64 URZ, [UR6+0x178], UR4 ;  /* 0x0001780406ff75b2 */ /* 0x0008640008000100 */
[----:B----4-:R-:W-:Y:S01]  /*0cb0*/  NOP ;  /* 0x0000000000007918 */ /* 0x010fe20000000000 */
.L_x_13:
[----:B------:R-:W4:Y:S01]  /*0cc0*/  SHFL.IDX PT, R0, R142, RZ, 0x1f ;  /* 0x00001fff8e007589 */ /* 0x000f2200000e0000 */
[----:B------:R-:W-:Y:S01]  /*0cd0*/  NOP ;  /* 0x0000000000007918 */ /* 0x000fe20000000000 */
[----:B----4-:R-:W-:-:S13]  /*0ce0*/  ISETP.NE.AND P0, PT, R0, 0x5, PT ;  /* 0x000000050000780c */ /* 0x010fda0003f05270 */
[----:B------:R-:W-:Y:S05]  /*0cf0*/  @P0 BRA `(.L_x_14) ;  /* 0x0000000000580947 */ /* 0x000fea0003800000 */
[----:B--2---:R-:W2:Y:S01]  /*0d00*/  S2UR UR5, SR_CgaCtaId ;  /* 0x00000000000579c3 */ /* 0x004ea20000008800 */
[----:B---3--:R-:W-:Y:S01]  /*0d10*/  UMOV UR4, 0x400 ;  /* 0x0000040000047882 */ /* 0x008fe20000000000 */
        /* <DEDUP_REMOVED lines=9> */
[----:B--2---:R-:W-:Y:S01]  /*0db0*/  ULEA UR4, UR5, UR4, 0x18 ;  /* 0x0000000405047291 */ /* 0x004fe2000f8ec0ff */
[----:B------:R-:W2:Y:S11]  /*0dc0*/  FENCE.VIEW.ASYNC.S ;  /* 0x00000000000073c6 */ /* 0x000eb60000000000 */
[----:B--2---:R4:W2:Y:S01]  /*0dd0*/  SYNCS.EXCH.64 URZ, [UR4+0x180], UR6 ;  /* 0x0001800604ff75b2 */ /* 0x0048a20008000100 */
[----:B------:R4:W3:Y:S01]  /*0de0*/  SYNCS.EXCH.64 URZ, [UR4+0x1a0], UR8 ;  /* 0x0001a00804ff75b2 */ /* 0x0008e20008000100 */
[----:B------:R4:W1:Y:S01]  /*0df0*/  SYNCS.EXCH.64 URZ, [UR4+0x188], UR6 ;  /* 0x0001880604ff75b2 */ /* 0x0008620008000100 */
[----:B------:R4:W1:Y:S01]  /*0e00*/  SYNCS.EXCH.64 URZ, [UR4+0x1a8], UR8 ;  /* 0x0001a80804ff75b2 */ /* 0x0008620008000100 */
[----:B------:R4:W1:Y:S01]  /*0e10*/  SYNCS.EXCH.64 URZ, [UR4+0x190], UR6 ;  /* 0x0001900604ff75b2 */ /* 0x0008620008000100 */
[----:B------:R4:W1:Y:S01]  /*0e20*/  SYNCS.EXCH.64 URZ, [UR4+0x1b0], UR8 ;  /* 0x0001b00804ff75b2 */ /* 0x0008620008000100 */
[----:B------:R4:W1:Y:S01]  /*0e30*/  SYNCS.EXCH.64 URZ, [UR4+0x198], UR6 ;  /* 0x0001980604ff75b2 */ /* 0x0008620008000100 */
[----:B------:R4:W1:Y:S02]  /*0e40*/  SYNCS.EXCH.64 URZ, [UR4+0x1b8], UR8 ;  /* 0x0001b80804ff75b2 */ /* 0x0008640008000100 */
[----:B----4-:R-:W-:Y:S01]  /*0e50*/  NOP ;  /* 0x0000000000007918 */ /* 0x010fe20000000000 */
.L_x_14:
[----:B------:R-:W4:Y:S01]  /*0e60*/  SHFL.IDX PT, R0, R142, RZ, 0x1f ;  /* 0x00001fff8e007589 */ /* 0x000f2200000e0000 */
[----:B------:R-:W-:Y:S01]  /*0e70*/  ISETP.NE.OR P1, PT, RZ, UR13, !P1 ;  /* 0x0000000dff007c0c */ /* 0x000fe2000cf25670 */
[----:B------:R-:W-:Y:S01]  /*0e80*/  NOP ;  /* 0x0000000000007918 */ /* 0x000fe20000000000 */
[----:B----4-:R-:W-:-:S13]  /*0e90*/  ISETP.NE.AND P0, PT, R0, 0x3, PT ;  /* 0x000000030000780c */ /* 0x010fda0003f05270 */
[----:B------:R-:W-:Y:S05]  /*0ea0*/  @P0 BRA `(.L_x_15) ;  /* 0x0000000000380947 */ /* 0x000fea0003800000 */
[----:B--2---:R-:W2:Y:S01]  /*0eb0*/  S2UR UR5, SR_CgaCtaId ;  /* 0x00000000000579c3 */ /* 0x004ea20000008800 */
[----:B---3--:R-:W-:Y:S01]  /*0ec0*/  UMOV UR4, 0x400 ;  /* 0x0000040000047882 */ /* 0x008fe20000000000 */
[----:B------:R-:W-:Y:S01]  /*0ed0*/  UMOV UR6, 0x20 ;  /* 0x0000002000067882 */ /* 0x000fe20000000000 */
[----:B------:R-:W-:Y:S01]  /*0ee0*/  ELECT P0, URZ, PT ;  /* 0x0000000000ff782f */ /* 0x000fe20003800000 */
[----:B------:R-:W-:-:S04]  /*0ef0*/  UIADD3 UR6, UPT, UPT, -UR6, 0x100000, URZ ;  /* 0x0010000006067890 */ /* 0x000fc8000fffe1ff */
[----:B------:R-:W-:Y:S02]  /*0f00*/  USHF.L.U32 UR7, UR6, 0xb, URZ ;  /* 0x0000000b06077899 */ /* 0x000fe400080006ff */
[----:B------:R-:W-:Y:S02]  /*0f10*/  USHF.L.U32 UR6, UR6, 0x1, URZ ;  /* 0x0000000106067899 */ /* 0x000fe400080006ff */
[----:B--2---:R-:W-:Y:S01]  /*0f20*/  ULEA UR4, UR5, UR4, 0x18 ;  /* 0x0000000405047291 */ /* 0x004fe2000f8ec0ff */
[----:B------:R-:W2:Y:S11]  /*0f30*/  FENCE.VIEW.ASYNC.S ;  /* 0x00000000000073c6 */ /* 0x000eb60000000000 */
[----:B--2---:R4:W2:Y:S01]  /*0f40*/  SYNCS.EXCH.64 URZ, [UR4+0x1c0], UR6 ;  /* 0x0001c00604ff75b2 */ /* 0x0048a20008000100 */
[----:B------:R4:W3:Y:S01]  /*0f50*/  SYNCS.EXCH.64 URZ, [UR4+0x1d0], UR6 ;  /* 0x0001d00604ff75b2 */ /* 0x0008e20008000100 */
[----:B------:R4:W1:Y:S01]  /*0f60*/  SYNCS.EXCH.64 URZ, [UR4+0x1c8], UR6 ;  /* 0x0001c80604ff75b2 */ /* 0x0008620008000100 */
[----:B------:R4:W1:Y:S02]  /*0f70*/  SYNCS.EXCH.64 URZ, [UR4+0x1d8], UR6 ;  /* 0x0001d80604ff75b2 */ /* 0x0008640008000100 */
[----:B----4-:R-:W-:Y:S01]  /*0f80*/  NOP ;  /* 0x0000000000007918 */ /* 0x010fe20000000000 */
.L_x_15:
[----:B---3--:R-:W3:Y:S01]  /*0f90*/  S2UR UR7, SR_CgaCtaId ;  /* 0x00000000000779c3 */ /* 0x008ee20000008800 */
[----:B------:R-:W-:Y:S01]  /*0fa0*/  VOTEU.ALL UP0, P1 ;  /* 0x0000000000ff7886 */ /* 0x000fe20000800000 */
[----:B--2---:R-:W-:Y:S01]  /*0fb0*/  UMOV UR4, 0x20 ;  /* 0x0000002000047882 */ /* 0x004fe20000000000 */
[----:B------:R-:W-:Y:S01]  /*0fc0*/  NOP ;  /* 0x0000000000007918 */ /* 0x000fe20000000000 */
[----:B------:R-:W-:Y:S01]  /*0fd0*/  LOP3.LUT R0, R131, 0x1f, RZ, 0xc0, !PT ;  /* 0x0000001f83007812 */ /* 0x000fe200078ec0ff */
[----:B------:R-:W-:Y:S01]  /*0fe0*/  UISETP.NE.AND UP5, UPT, UR13, URZ, UPT ;  /* 0x000000ff0d00728c */ /* 0x000fe2000bfa5270 */
[----:B------:R-:W-:Y:S01]  /*0ff0*/  @!UP0 UMOV UR6, 0x400 ;  /* 0x0000040000068882 */ /* 0x000fe20000000000 */
[----:B------:R-:W-:-:S04]  /*1000*/  @!UP0 UIADD3 UR4, UPT, UPT, -UR4, 0x100000, URZ ;  /* 0x0010000004048890 */ /* 0x000fc8000fffe1ff */
[----:B------:R-:W-:Y:S02]  /*1010*/  @!UP0 USHF.L.U32 UR5, UR4, 0xb, URZ ;  /* 0x0000000b04058899 */ /* 0x000fe400080006ff */
[----:B------:R-:W-:Y:S02]  /*1020*/  @!UP0 USHF.L.U32 UR4, UR4, 0x1, URZ ;  /* 0x0000000104048899 */ /* 0x000fe400080006ff */
[----:B---3--:R-:W-:Y:S01]  /*1030*/  @!UP0 ULEA UR6, UR7, UR6, 0x18 ;  /* 0x0000000607068291 */ /* 0x008fe2000f8ec0ff */
[----:B------:R-:W2:Y:S01]  /*1040*/  LDCU UR7, c[0x0][0x36c] ;  /* 0x00006d80ff0777ac */ /* 0x000ea20008000800 */
[----:B------:R-:W-:Y:S01]  /*1050*/  VOTEU.ALL UP0, P1 ;  /* 0x0000000000ff7886 */ /* 0x000fe20000800000 */
[----:B------:R-:W3:Y:S09]  /*1060*/  FENCE.VIEW.ASYNC.S ;  /* 0x00000000000073c6 */ /* 0x000ef20000000000 */
[----:B---3--:R3:W4:Y:S01]  /*1070*/  @!UP0 SYNCS.EXCH.64 URZ, [UR6+0x1e0], UR4 ;  /* 0x0001e00406ff85b2 */ /* 0x0087220008000100 */
[----:B--2---:R-:W-:-:S09]  /*1080*/  UISETP.EQ.U32.AND UP6, UPT, UR7, 0x1, UPT ;  /* 0x000000010700788c */ /* 0x004fd2000bfc2070 */
[----:B---3--:R-:W-:Y:S05]  /*1090*/  BRA.U !UP6, `(.L_x_16) ;  /* 0x000000010e087547 */ /* 0x008fea000b800000 */
[----:B-1--4-:R-:W-:Y:S01]  /*10a0*/  UCGABAR_ARV ;  /* 0x00000000000079c7 */ /* 0x012fe20008000000 */
[----:B------:R-:W-:Y:S05]  /*10b0*/  BRA `(.L_x_17) ;  /* 0x0000000000047947 */ /* 0x000fea0003800000 */
.L_x_16:
[----:B-1--4-:R-:W-:Y:S01]  /*10c0*/  NOP ;  /* 0x0000000000007918 */ /* 0x012fe20000000000 */
.L_x_17:
[----:B------:R-:W1:Y:S01]  /*10d0*/  S2UR UR21, SR_CTAID.X ;  /* 0x00000000001579c3 */ /* 0x000e620000002500 */
[----:B------:R-:W-:-:S05]  /*10e0*/  CS2R.32 R3, SR_CgaSize ;  /* 0x0000000000037805 */ /* 0x000fca0000008a00 */
[----:B------:R-:W-:-:S05]  /*10f0*/  IMAD R3, R3, -0xa0, RZ ;  /* 0xffffff6003037824 */ /* 0x000fca00078e02ff */
[----:B------:R-:W-:-:S14]  /*1100*/  R2UR UR5, R3 ;  /* 0x00000000030572ca */ /* 0x000fdc00000e0000 */
[----:B------:R-:W2:Y:S01]  /*1110*/  LDCU UR5, c[0x0][UR5+0x2b0] ;  /* 0x00005600050577ac */ /* 0x000ea20008000800 */
[----:B------:R-:W-:-:S05]  /*1120*/  CS2R.32 R3, SR_CgaSize ;  /* 0x0000000000037805 */ /* 0x000fca0000008a00 */
[----:B------:R-:W-:-:S05]  /*1130*/  IMAD R3, R3, -0xa0, RZ ;  /* 0xffffff6003037824 */ /* 0x000fca00078e02ff */
[----:B------:R-:W-:-:S14]  /*1140*/  R2UR UR4, R3 ;  /* 0x00000000030472ca */ /* 0x000fdc00000e0000 */
[----:B------:R-:W3:Y:S01]  /*1150*/  LDCU UR4, c[0x0][UR4+0x2b4] ;  /* 0x00005680040477ac */ /* 0x000ee20008000800 */
[----:B------:R-:W4:Y:S01]  /*1160*/  S2UR UR46, SR_CTAID.Y ;  /* 0x00000000002e79c3 */ /* 0x000f220000002600 */
[----:B------:R-:W-:-:S05]  /*1170*/  CS2R.32 R3, SR_CgaSize ;  /* 0x0000000000037805 */ /* 0x000fca0000008a00 */
[----:B------:R-:W-:-:S05]  /*1180*/  IMAD R3, R3, -0xa0, RZ ;  /* 0xffffff6003037824 */ /* 0x000fca00078e02ff */
[----:B------:R-:W-:-:S14]  /*1190*/  R2UR UR55, R3 ;  /* 0x00000000033772ca */ /* 0x000fdc00000e0000 */
[----:B------:R-:W3:Y:S01]  /*11a0*/  LDCU UR55, c[0x0][UR55+0x2a0] ;  /* 0x00005400373777ac */ /* 0x000ee20008000800 */
[----:B------:R-:W-:-:S05]  /*11b0*/  CS2R.32 R3, SR_CgaSize ;  /* 0x0000000000037805 */ /* 0x000fca0000008a00 */
[----:B------:R-:W-:-:S05]  /*11c0*/  IMAD R3, R3, -0xa0, RZ ;  /* 0xffffff6003037824 */ /* 0x000fca00078e02ff */
[----:B------:R-:W-:-:S14]  /*11d0*/  R2UR UR59, R3 ;  /* 0x00000000033b72ca */ /* 0x000fdc00000e0000 */
[----:B------:R-:W3:Y:S01]  /*11e0*/  LDCU UR59, c[0x0][UR59+0x2a4] ;  /* 0x000054803b3b77ac */ /* 0x000ee20008000800 */
[----:B------:R-:W3:Y:S01]  /*11f0*/  S2UR UR7, SR_CgaCtaId ;  /* 0x00000000000779c3 */ /* 0x000ee20000008800 */
[----:B------:R-:W-:Y:S01]  /*1200*/  UISETP.GT.U32.AND UP0, UPT, UR33, 0xffff, UPT ;  /* 0x0000ffff2100788c */ /* 0x000fe2000bf04070 */
[----:B------:R-:W3:Y:S01]  /*1210*/  LDCU UR20, c[0x0][0xb24] ;  /* 0x00016480ff1477ac */ /* 0x000ee20008000800 */
[----:B------:R-:W3:Y:S01]  /*1220*/  LDCU UR42, c[0x0][0xb24] ;  /* 0x00016480ff2a77ac */ /* 0x000ee20008000800 */
[----:B-1----:R-:W-:Y:S01]  /*1230*/  I2FP.F32.U32 R3, UR21 ;  /* 0x0000001500037c45 */ /* 0x002fe20008201000 */
[----:B------:R-:W1:Y:S04]  /*1240*/  LDCU UR25, c[0x0][0xb30] ;  /* 0x00016600ff1977ac */ /* 0x000e680008000800 */
[----:B--2---:R-:W-:Y:S01]  /*1250*/  FMUL R3, R3, UR5 ;  /* 0x0000000503037c20 */ /* 0x004fe20008400000 */
[----:B------:R-:W-:Y:S01]  /*1260*/  USEL UR5, UR33, 0xffff, !UP0 ;  /* 0x0000ffff21057887 */ /* 0x000fe2000c000000 */
[----:B----4-:R-:W-:-:S04]  /*1270*/  I2FP.F32.U32 R2, UR46 ;  /* 0x0000002e00027c45 */ /* 0x010fc80008201000 */
[----:B------:R-:W2:Y:S01]  /*1280*/  F2I.U32.TRUNC.NTZ R3, R3 ;  /* 0x0000000300037305 */ /* 0x000ea2000020f000 */
[----:B------:R-:W-:Y:S01]  /*1290*/  ULOP3.LUT UR24, UR5, 0xffff, URZ, 0xc0, !UPT ;  /* 0x0000ffff05187892 */ /* 0x000fe2000f8ec0ff */
[----:B---3--:R-:W-:Y:S01]  /*12a0*/  FMUL R2, R2, UR4 ;  /* 0x0000000402027c20 */ /* 0x008fe20008400000 */
[----:B------:R-:W-:-:S05]  /*12b0*/  USHF.L.U32 UR28, UR7, 0x9, URZ ;  /* 0x00000009071c7899 */ /* 0x000fca00080006ff */
[----:B------:R-:W3:Y:S01]  /*12c0*/  F2I.U32.TRUNC.NTZ R2, R2 ;  /* 0x0000000200027305 */ /* 0x000ee2000020f000 */
[----:B--2---:R-:W-:Y:S02]  /*12d0*/  R2UR UR4, R3 ;  /* 0x00000000030472ca */ /* 0x004fe400000e0000 */
[----:B------:R-:W-:Y:S02]  /*12e0*/  PRMT R3, RZ, 0x7610, R3 ;  /* 0x00007610ff037816 */ /* 0x000fe40000000003 */
[----:B---3--:R-:W-:Y:S02]  /*12f0*/  R2UR UR6, R2 ;  /* 0x00000000020672ca */ /* 0x008fe400000e0000 */
[----:B------:R-:W-:-:S07]  /*1300*/  PRMT R2, RZ, 0x7610, R2 ;  /* 0x00007610ff027816 */ /* 0x000fce0000000002 */
[----:B------:R-:W-:-:S04]  /*1310*/  UIADD3 UR5, UPT, UPT, -UR4, URZ, URZ ;  /* 0x000000ff04057290 */ /* 0x000fc8000fffe1ff */
[----:B------:R-:W-:Y:S02]  /*1320*/  UIMAD UR55, UR55, UR5, UR21 ;  /* 0x00000005373772a4 */ /* 0x000fe4000f8e0215 */
[----:B------:R-:W-:-:S04]  /*1330*/  UIADD3 UR4, UPT, UPT, -UR6, URZ, URZ ;  /* 0x000000ff06047290 */ /* 0x000fc8000fffe1ff */
[----:B------:R-:W-:Y:S01]  /*1340*/  UIMAD UR59, UR59, UR4, UR46 ;  /* 0x000000043b3b72a4 */ /* 0x000fe2000f8e022e */
[----:B-1----:R-:W-:Y:S11]  /*1350*/  BRA.U UP5, `(.L_x_18) ;  /* 0x00000001053c7547 */ /* 0x002ff6000b800000 */
[----:B------:R-:W-:Y:S02]  /*1360*/  UISETP.NE.AND UP0, UPT, UR59, URZ, UPT ;  /* 0x000000ff3b00728c */ /* 0x000fe4000bf05270 */
[----:B------:R-:W-:Y:S02]  /*1370*/  ULOP3.LUT UR4, UR55, 0x2, URZ, 0x3c, !UPT ;  /* 0x0000000237047892 */ /* 0x000fe4000f8e3cff */
[----:B------:R-:W-:Y:S02]  /*1380*/  UISETP.GT.U32.AND UP2, UPT, UR55, 0x1, UP0 ;  /* 0x000000013700788c */ /* 0x000fe40008744070 */
[----:B------:R-:W-:Y:S02]  /*1390*/  UISETP.GT.U32.AND UP0, UPT, UR4, 0x1, UP0 ;  /* 0x000000010400788c */ /* 0x000fe40008704070 */
[----:B------:R-:W-:Y:S02]  /*13a0*/  USEL UR5, URZ, 0x2, UP2 ;  /* 0x00000002ff057887 */ /* 0x000fe40009000000 */
[----:B------:R-:W-:-:S02]  /*13b0*/  USEL UR6, URZ, 0x1, UP2 ;  /* 0x00000001ff067887 */ /* 0x000fc40009000000 */
[----:B------:R-:W-:Y:S02]  /*13c0*/  USEL UR4, URZ, 0x4, UP0 ;  /* 0x00000004ff047887 */ /* 0x000fe40008000000 */
[----:B------:R-:W-:Y:S02]  /*13d0*/  ULOP3.LUT UR7, UR55, 0xfffffffe, URZ, 0xc0, !UPT ;  /* 0xfffffffe37077892 */ /* 0x000fe4000f8ec0ff */
[----:B------:R-:W-:Y:S02]  /*13e0*/  USEL UR8, URZ, 0x8, UP0 ;  /* 0x00000008ff087887 */ /* 0x000fe40008000000 */
[----:B------:R-:W-:-:S03]  /*13f0*/  UIADD3 UR4, UPT, UPT, UR4, UR5, UR6 ;  /* 0x0000000504047290 */ /* 0x000fc6000fffe006 */
[----:B------:R-:W-:Y:S01]  /*1400*/  UMOV UR5, 0x3 ;  /* 0x0000000300057882 */ /* 0x000fe20000000000 */
[----:B------:R-:W-:Y:S02]  /*1410*/  UIADD3 UR4, UPT, UPT, UR4, UR8, URZ ;  /* 0x0000000804047290 */ /* 0x000fe4000fffe0ff */
[----:B------:R-:W-:-:S04]  /*1420*/  USHF.L.U32 UR5, UR5, UR7, URZ ;  /* 0x0000000705057299 */ /* 0x000fc800080006ff */
[----:B------:R-:W-:Y:S02]  /*1430*/  MOV R3, UR4 ;  /* 0x0000000400037c02 */ /* 0x000fe40008000f00 */
[----:B------:R-:W-:-:S07]  /*1440*/  MOV R2, UR5 ;  /* 0x0000000500027c02 */ /* 0x000fce0008000f00 */
.L_x_18:
[----:B------:R-:W1:Y:S01]  /*1450*/  S2UR UR36, SR_CTAID.Z ;  /* 0x00000000002479c3 */ /* 0x000e620000002700 */
[----:B------:R-:W-:Y:S01]  /*1460*/  UISETP.GE.AND UP0, UPT, UR20, 0x1, UPT ;  /* 0x000000011400788c */ /* 0x000fe2000bf06270 */
[----:B------:R-:W-:Y:S01]  /*1470*/  UMOV UR26, 0x5 ;  /* 0x00000005001a7882 */ /* 0x000fe20000000000 */
[----:B------:R-:W-:-:S07]  /*1480*/  UMOV UR45, UR21 ;  /* 0x00000015002d7c82 */ /* 0x000fce0008000000 */
[----:B------:R-:W-:Y:S05]  /*1490*/  BRA.U !UP0, `(.L_x_19) ;  /* 0x0000000108d47547 */ /* 0x000fea000b800000 */
[----:B------:R-:W2:Y:S01]  /*14a0*/  LDCU.128 UR16, c[0x0][0xb10] ;  /* 0x00016200ff1077ac */ /* 0x000ea20008000c00 */
[----:B------:R-:W3:Y:S01]  /*14b0*/  LDCU UR12, c[0x0][0x370] ;  /* 0x00006e00ff0c77ac */ /* 0x000ee20008000800 */
[----:B------:R-:W4:Y:S01]  /*14c0*/  LDCU UR8, c[0x0][0x374] ;  /* 0x00006e80ff0877ac */ /* 0x000f220008000800 */
[----:B------:R-:W1:Y:S01]  /*14d0*/  LDCU UR22, c[0x0][0xb0c] ;  /* 0x00016180ff1677ac */ /* 0x000e620008000800 */
[----:B------:R-:W1:Y:S01]  /*14e0*/  LDCU UR23, c[0x0][0xb20] ;  /* 0x00016400ff1777ac */ /* 0x000e620008000800 */
[----:B--2---:R-:W-:Y:S01]  /*14f0*/  UIMAD.WIDE.U32 UR4, UR21, UR16, URZ ;  /* 0x00000010150472a5 */ /* 0x004fe2000f8e00ff */
[----:B------:R-:W2:Y:S01]  /*1500*/  LDCU.64 UR14, c[0x0][0xb28] ;  /* 0x00016500ff0e77ac */ /* 0x000ea20008000a00 */
[----:B------:R-:W-:-:S05]  /*1510*/  UISETP.NE.AND UP3, UPT, UR18, 0x1, UPT ;  /* 0x000000011200788c */ /* 0x000fca000bf65270 */
[----:B------:R-:W-:Y:S01]  /*1520*/  UMOV UR4, UR5 ;  /* 0x0000000500047c82 */ /* 0x000fe20008000000 */
[----:B---3--:R-:W-:Y:S02]  /*1530*/  UIMAD.WIDE.U32 UR6, UR12, UR16, URZ ;  /* 0x000000100c0672a5 */ /* 0x008fe4000f8e00ff */
[----:B------:R-:W-:Y:S02]  /*1540*/  USHF.R.U32.HI UR9, URZ, UR17, UR4 ;  /* 0x00000011ff097299 */ /* 0x000fe40008011604 */
[----:B----4-:R-:W-:Y:S02]  /*1550*/  UIMAD.WIDE.U32 UR4, UR8, UR19, URZ ;  /* 0x00000013080472a5 */ /* 0x010fe4000f8e00ff */
[----:B-1----:R-:W-:Y:S01]  /*1560*/  UISETP.NE.AND UP0, UPT, UR22, 0x1, UPT ;  /* 0x000000011600788c */ /* 0x002fe2000bf05270 */
[----:B------:R-:W-:Y:S01]  /*1570*/  UMOV UR6, UR7 ;  /* 0x0000000700067c82 */ /* 0x000fe20008000000 */
[----:B------:R-:W-:-:S03]  /*1580*/  UISETP.NE.AND UP2, UPT, UR20, 0x1, UPT ;  /* 0x000000011400788c */ /* 0x000fc6000bf45270 */
[----:B------:R-:W-:Y:S01]  /*1590*/  UMOV UR4, UR5 ;  /* 0x0000000500047c82 */ /* 0x000fe20008000000 */
[----:B------:R-:W-:Y:S02]  /*15a0*/  USEL UR45, UR21, UR9, !UP0 ;  /* 0x00000009152d7287 */ /* 0x000fe4000c000000 */
[----:B------:R-:W-:-:S03]  /*15b0*/  @UP3 USHF.R.U32.HI UR8, URZ, UR23, UR4 ;  /* 0x00000017ff083299 */ /* 0x000fc60008011604 */
[----:B------:R-:W-:Y:S02]  /*15c0*/  @UP0 USHF.R.U32.HI UR12, URZ, UR17, UR6 ;  /* 0x00000011ff0c0299 */ /* 0x000fe40008011606 */
[----:B------:R-:W-:Y:S02]  /*15d0*/  UIMAD.WIDE.U32 UR6, UR46, UR19, URZ ;  /* 0x000000132e0672a5 */ /* 0x000fe4000f8e00ff */
[----:B--2---:R-:W-:Y:S02]  /*15e0*/  UIMAD.WIDE.U32 UR4, UR8, UR14, URZ ;  /* 0x0000000e080472a5 */ /* 0x004fe4000f8e00ff */
[----:B------:R-:W-:-:S03]  /*15f0*/  UIMAD.WIDE.U32 UR10, UR12, UR14, URZ ;  /* 0x0000000e0c0a72a5 */ /* 0x000fc6000f8e00ff */
[----:B------:R-:W-:Y:S02]  /*1600*/  UMOV UR6, UR7 ;  /* 0x0000000700067c82 */ /* 0x000fe40008000000 */
[----:B------:R-:W-:Y:S01]  /*1610*/  UMOV UR4, UR5 ;  /* 0x0000000500047c82 */ /* 0x000fe20008000000 */
[----:B------:R-:W-:Y:S02]  /*1620*/  USHF.R.U32.HI UR6, URZ, UR23, UR6 ;  /* 0x00000017ff067299 */ /* 0x000fe40008011606 */
[----:B------:R-:W-:Y:S01]  /*1630*/  @UP2 USHF.R.U32.HI UR8, URZ, UR15, UR4 ;  /* 0x0000000fff082299 */ /* 0x000fe20008011604 */
[----:B------:R-:W-:Y:S01]  /*1640*/  UMOV UR5, UR11 ;  /* 0x0000000b00057c82 */ /* 0x000fe20008000000 */
[----:B------:R-:W-:Y:S02]  /*1650*/  USEL UR4, UR46, UR6, !UP3 ;  /* 0x000000062e047287 */ /* 0x000fe4000d800000 */
[----:B------:R-:W-:Y:S02]  /*1660*/  @UP2 USHF.R.U32.HI UR12, URZ, UR15, UR5 ;  /* 0x0000000fff0c2299 */ /* 0x000fe40008011605 */
[----:B------:R-:W-:-:S02]  /*1670*/  UIMAD UR5, UR8, UR20, URZ ;  /* 0x00000014080572a4 */ /* 0x000fc4000f8e02ff */
[----:B------:R-:W-:Y:S02]  /*1680*/  UIMAD UR8, UR12, UR20, URZ ;  /* 0x000000140c0872a4 */ /* 0x000fe4000f8e02ff */
[----:B------:R-:W-:Y:S02]  /*1690*/  UISETP.GE.AND UP0, UPT, UR4, UR5, UPT ;  /* 0x000000050400728c */ /* 0x000fe4000bf06270 */
[----:B------:R-:W-:Y:S02]  /*16a0*/  UIMAD.WIDE.U32 UR6, UR4, UR14, URZ ;  /* 0x0000000e040672a5 */ /* 0x000fe4000f8e00ff */
[----:B------:R-:W-:Y:S02]  /*16b0*/  UISETP.GE.OR UP0, UPT, UR45, UR8, UP0 ;  /* 0x000000082d00728c */ /* 0x000fe40008706670 */
[----:B------:R-:W-:Y:S02]  /*16c0*/  UIMAD.WIDE.U32 UR8, UR45, UR14, URZ ;  /* 0x0000000e2d0872a5 */ /* 0x000fe4000f8e00ff */
[----:B------:R-:W-:Y:S01]  /*16d0*/  UIADD3 UR8, UPT, UPT, -UR45, URZ, URZ ;  /* 0x000000ff2d087290 */ /* 0x000fe2000fffe1ff */
[----:B------:R-:W-:Y:S01]  /*16e0*/  UMOV UR5, UR7 ;  /* 0x0000000700057c82 */ /* 0x000fe20008000000 */
[----:B------:R-:W-:-:S02]  /*16f0*/  UIADD3 UR7, UPT, UPT, -UR4, URZ, URZ ;  /* 0x000000ff04077290 */ /* 0x000fc4000fffe1ff */
[----:B------:R-:W-:-:S03]  /*1700*/  USHF.R.U32.HI UR5, URZ, UR15, UR5 ;  /* 0x0000000fff057299 */ /* 0x000fc60008011605 */
[----:B------:R-:W-:Y:S01]  /*1710*/  @!UP0 UMOV UR6, UR9 ;  /* 0x0000000900068c82 */ /* 0x000fe20008000000 */
[----:B------:R-:W-:Y:S02]  /*1720*/  UIMAD UR46, UR18, UR7, UR46 ;  /* 0x00000007122e72a4 */ /* 0x000fe4000f8e022e */
[----:B------:R-:W-:Y:S02]  /*1730*/  USEL UR5, UR4, UR5, !UP2 ;  /* 0x0000000504057287 */ /* 0x000fe4000d000000 */
[----:B------:R-:W-:Y:S02]  /*1740*/  @!UP0 USHF.R.U32.HI UR6, URZ, UR15, UR6 ;  /* 0x0000000fff068299 */ /* 0x000fe40008011606 */
[----:B------:R-:W-:Y:S02]  /*1750*/  UIADD3 UR7, UPT, UPT, -UR5, URZ, URZ ;  /* 0x000000ff05077290 */ /* 0x000fe4000fffe1ff */
[----:B------:R-:W-:Y:S02]  /*1760*/  @!UP0 USEL UR6, UR45, UR6, !UP2 ;  /* 0x000000062d068287 */ /* 0x000fe4000d000000 */
[----:B------:R-:W-:-:S02]  /*1770*/  UIMAD UR7, UR20, UR7, UR4 ;  /* 0x00000007140772a4 */ /* 0x000fc4000f8e0204 */
[----:B------:R-:W-:Y:S02]  /*1780*/  @!UP0 UIADD3 UR5, UPT, UPT, UR5, -UR6, URZ ;  /* 0x8000000605058290 */ /* 0x000fe4000fffe0ff */
[----:B------:R-:W-:Y:S02]  /*1790*/  @!UP0 UIMAD UR7, UR7, UR12, UR6 ;  /* 0x0000000c070782a4 */ /* 0x000fe4000f8e0206 */
[----:B------:R-:W-:Y:S02]  /*17a0*/  @!UP0 UIMAD UR4, UR5, UR20, UR45 ;  /* 0x00000014050482a4 */ /* 0x000fe4000f8e022d */
[----:B------:R-:W-:Y:S02]  /*17b0*/  UIMAD UR5, UR22, UR8, UR21 ;  /* 0x00000008160572a4 */ /* 0x000fe4000f8e0215 */
[----:B------:R-:W-:Y:S01]  /*17c0*/  UIMAD UR46, UR4, UR18, UR46 ;  /* 0x00000012042e72a4 */ /* 0x000fe2000f8e022e */
[----:B------:R-:W-:Y:S02]  /*17d0*/  @!UP0 UMOV UR45, UR7 ;  /* 0x00000007002d8c82 */ /* 0x000fe40008000000 */
[----:B------:R-:W-:-:S12]  /*17e0*/  UIMAD UR45, UR45, UR22, UR5 ;  /* 0x000000162d2d72a4 */ /* 0x000fd8000f8e0205 */
.L_x_19:
[----:B------:R-:W-:Y:S02]  /*17f0*/  UISETP.NE.AND UP2, UPT, UR25, 0x1, UPT ;  /* 0x000000011900788c */ /* 0x000fe4000bf45270 */
[----:B------:R-:W-:Y:S02]  /*1800*/  UISETP.NE.AND UP0, UPT, UR13, 0x2, UPT ;  /* 0x000000020d00788c */ /* 0x000fe4000bf05270 */
[----:B------:R-:W-:Y:S02]  /*1810*/  ULOP3.LUT UR28, UR28, 0x400, URZ, 0xc0, !UPT ;  /* 0x000004001c1c7892 */ /* 0x000fe4000f8ec0ff */
[----:B------:R-:W-:-:S03]  /*1820*/  USHF.L.U32 UR24, UR26, UR24, URZ ;  /* 0x000000181a187299 */ /* 0x000fc600080006ff */
[----:B------:R-:W-:Y:S09]  /*1830*/  BRA.U UP2, `(.L_x_20) ;  /* 0x0000000102407547 */ /* 0x000ff2000b800000 */
[----:B------:R-:W2:Y:S01]  /*1840*/  LDCU.128 UR8, c[0x0][0xb10] ;  /* 0x00016200ff0877ac */ /* 0x000ea20008000c00 */
[----:B------:R-:W3:Y:S01]  /*1850*/  LDCU UR12, c[0x0][0xb0c] ;  /* 0x00016180ff0c77ac */ /* 0x000ee20008000800 */
[----:B------:R-:W4:Y:S01]  /*1860*/  LDCU UR14, c[0x0][0xb20] ;  /* 0x00016400ff0e77ac */ /* 0x000f220008000800 */
[----:B--2---:R-:W-:Y:S02]  /*1870*/  UIMAD.WIDE.U32 UR4, UR45, UR8, URZ ;  /* 0x000000082d0472a5 */ /* 0x004fe4000f8e00ff */
[----:B------:R-:W-:Y:S02]  /*1880*/  UIMAD.WIDE.U32 UR6, UR46, UR11, URZ ;  /* 0x0000000b2e0672a5 */ /* 0x000fe4000f8e00ff */
[----:B---3--:R-:W-:Y:S02]  /*1890*/  UISETP.NE.AND UP2, UPT, UR12, 0x1, UPT ;  /* 0x000000010c00788c */ /* 0x008fe4000bf45270 */
[----:B------:R-:W-:-:S03]  /*18a0*/  USHF.R.U32.HI UR5, URZ, UR9, UR5 ;  /* 0x00000009ff057299 */ /* 0x000fc60008011605 */
[----:B------:R-:W-:Y:S01]  /*18b0*/  UMOV UR4, UR7 ;  /* 0x0000000700047c82 */ /* 0x000fe20008000000 */
[----:B------:R-:W-:Y:S02]  /*18c0*/  USEL UR5, UR45, UR5, !UP2 ;  /* 0x000000052d057287 */ /* 0x000fe4000d000000 */
[----:B------:R-:W-:Y:S02]  /*18d0*/  UISETP.NE.AND UP2, UPT, UR10, 0x1, UPT ;  /* 0x000000010a00788c */ /* 0x000fe4000bf45270 */
[----:B----4-:R-:W-:-:S04]  /*18e0*/  USHF.R.U32.HI UR4, URZ, UR14, UR4 ;  /* 0x0000000eff047299 */ /* 0x010fc80008011604 */
[----:B------:R-:W-:-:S04]  /*18f0*/  USEL UR4, UR46, UR4, !UP2 ;  /* 0x000000042e047287 */ /* 0x000fc8000d000000 */
[----:B------:R-:W-:Y:S02]  /*1900*/  UIADD3 UR6, UPT, UPT, -UR4, UR5, URZ ;  /* 0x0000000504067290 */ /* 0x000fe4000fffe1ff */
[----:B------:R-:W-:Y:S02]  /*1910*/  UIADD3 UR4, UPT, UPT, UR4, -UR5, URZ ;  /* 0x8000000504047290 */ /* 0x000fe4000fffe0ff */
[----:B------:R-:W-:Y:S02]  /*1920*/  UIMAD UR46, UR6, UR10, UR46 ;  /* 0x0000000a062e72a4 */ /* 0x000fe4000f8e022e */
[----:B------:R-:W-:-:S12]  /*1930*/  UIMAD UR45, UR4, UR12, UR45 ;  /* 0x0000000c042d72a4 */ /* 0x000fd8000f8e022d */
.L_x_20:
[----:B------:R-:W-:Y:S05]  /*1940*/  BRA.U !UP6, `(.L_x_21) ;  /* 0x000000010e0c7547 */ /* 0x000fea000b800000 */
[----:B------:R-:W-:Y:S01]  /*1950*/  UCGABAR_WAIT ;  /* 0x0000000000007dc7 */ /* 0x000fe20008000000 */
[----:B------:R-:W-:Y:S01]  /*1960*/  CCTL.IVALL ;  /* 0x00000000ff00798f */ /* 0x000fe20002000000 */
[----:B------:R-:W-:Y:S05]  /*1970*/  BRA `(.L_x_22) ;  /* 0x0000000000047947 */ /* 0x000fea0003800000 */
.L_x_21:
[----:B------:R-:W-:Y:S06]  /*1980*/  BAR.SYNC.DEFER_BLOCKING 0x0 ;  /* 0x0000000000007b1d */ /* 0x000fec0000010000 */
.L_x_22:
[----:B------:R-:W-:Y:S05]  /*1990*/  BRA.U UP0, `(.L_x_23) ;  /* 0x0000001d001c7547 */ /* 0x000fea000b800000 */
[----:B------:R-:W2:Y:S01]  /*19a0*/  LDCU UR6, c[0x0][0x38c] ;  /* 0x00007180ff0677ac */ /* 0x000ea20008000800 */
[----:B------:R-:W3:Y:S01]  /*19b0*/  S2UR UR9, SR_CgaCtaId ;  /* 0x00000000000979c3 */ /* 0x000ee20000008800 */
[----:B------:R-:W-:Y:S01]  /*19c0*/  PLOP3.LUT P1, PT, PT, PT, UP4, 0x80, 0x8 ;  /* 0x000000000008781c */ /* 0x000fe20003f2f048 */
[----:B------:R-:W-:Y:S01]  /*19d0*/  IMAD.MOV.U32 R12, RZ, RZ, 0x1 ;  /* 0x00000001ff0c7424 */ /* 0x000fe200078e00ff */
[----:B------:R-:W-:Y:S01]  /*19e0*/  USHF.L.U32 UR7, UR21, 0x5, URZ ;  /* 0x0000000515077899 */ /* 0x000fe200080006ff */
[----:B------:R-:W-:Y:S01]  /*19f0*/  ISETP.NE.AND P2, PT, R0, RZ, P3 ;  /* 0x000000ff0000720c */ /* 0x000fe20001f45270 */
[----:B------:R-:W-:Y:S01]  /*1a00*/  UMOV UR8, 0x400 ;  /* 0x0000040000087882 */ /* 0x000fe20000000000 */
[----:B------:R-:W-:Y:S01]  /*1a10*/  UISETP.NE.AND UP1, UPT, UR13, URZ, UPT ;  /* 0x000000ff0d00728c */ /* 0x000fe2000bf25270 */
[----:B------:R-:W-:Y:S02]  /*1a20*/  PLOP3.LUT P1, PT, P1, PT, PT, 0x8, 0x80 ;  /* 0x000000000080781c */ /* 0x000fe40000f2e170 */
[----:B------:R-:W-:Y:S01]  /*1a30*/  CS2R R10, SRZ ;  /* 0x00000000000a7805 */ /* 0x000fe2000001ff00 */
[----:B------:R-:W-:Y:S01]  /*1a40*/  IMAD.MOV.U32 R9, RZ, RZ, RZ ;  /* 0x000000ffff097224 */ /* 0x000fe200078e00ff */
[----:B------:R-:W-:Y:S01]  /*1a50*/  USHF.L.U32 UR49, UR21, 0x7, URZ ;  /* 0x0000000715317899 */ /* 0x000fe200080006ff */
[----:B------:R-:W-:Y:S01]  /*1a60*/  IMAD.MOV.U32 R8, RZ, RZ, 0x1 ;  /* 0x00000001ff087424 */ /* 0x000fe200078e00ff */
[----:B------:R-:W4:Y:S01]  /*1a70*/  LDCU UR39, c[0x0][0x370] ;  /* 0x00006e00ff2777ac */ /* 0x000f220008000800 */
[----:B------:R-:W-:-:S02]  /*1a80*/  USEL UR21, UR43, 0x2, UP1 ;  /* 0x000000022b157887 */ /* 0x000fc40008800000 */
[----:B--2---:R-:W-:Y:S02]  /*1a90*/  UIADD3 UR5, UPT, UPT, UR6, 0x3f, URZ ;  /* 0x0000003f06057890 */ /* 0x004fe4000fffe0ff */
[----:B------:R-:W-:Y:S02]  /*1aa0*/  UIADD3 UR48, UPT, UPT, UR6, 0x7e, URZ ;  /* 0x0000007e06307890 */ /* 0x000fe4000fffe0ff */
[----:B------:R-:W-:Y:S02]  /*1ab0*/  USHF.R.S32.HI UR4, URZ, 0x1f, UR5 ;  /* 0x0000001fff047899 */ /* 0x000fe40008011405 */
[----:B---3--:R-:W-:Y:S02]  /*1ac0*/  ULEA UR13, UR9, UR8, 0x18 ;  /* 0x00000008090d7291 */ /* 0x008fe4000f8ec0ff */
[----:B------:R-:W-:Y:S02]  /*1ad0*/  ULEA.HI UR4, UR4, UR5, URZ, 0x6 ;  /* 0x0000000504047291 */ /* 0x000fe4000f8f30ff */
[----:B------:R-:W-:-:S02]  /*1ae0*/  UIADD3 UR5, UPT, UPT, UR6, -0x1, URZ ;  /* 0xffffffff06057890 */ /* 0x000fc4000fffe0ff */
[----:B------:R-:W-:Y:S02]  /*1af0*/  USHF.R.S32.HI UR41, URZ, 0x6, UR4 ;  /* 0x00000006ff297899 */ /* 0x000fe40008011404 */
[----:B------:R-:W-:Y:S02]  /*1b00*/  UISETP.GE.U32.AND UP2, UPT, UR5, -0x7f, UPT ;  /* 0xffffff810500788c */ /* 0x000fe4000bf46070 */
[----:B------:R-:W-:Y:S02]  /*1b10*/  UISETP.LT.U32.AND UP0, UPT, UR41, 0x14, UPT ;  /* 0x000000142900788c */ /* 0x000fe4000bf01070 */
[----:B------:R-:W-:Y:S02]  /*1b20*/  ULOP3.LUT UR5, UR7, 0x20, URZ, 0xc0, !UPT ;  /* 0x0000002007057892 */ /* 0x000fe4000f8ec0ff */
[----:B------:R-:W-:Y:S01]  /*1b30*/  USEL UR40, UR41, 0x14, UP0 ;  /* 0x0000001429287887 */ /* 0x000fe20008000000 */
[----:B------:R-:W2:Y:S03]  /*1b40*/  LDCU.64 UR26, c[0x0][0x348] ;  /* 0x00006900ff1a77ac */ /* 0x000ea60008000a00 */
[----:B------:R-:W-:-:S02]  /*1b50*/  UIADD3 UR4, UPT, UPT, UR40, -0x1, URZ ;  /* 0xffffffff28047890 */ /* 0x000fc4000fffe0ff */
[----:B------:R-:W-:Y:S01]  /*1b60*/  @UP2 UIADD3 UR4, UPT, UPT, UR40, URZ, URZ ;  /* 0x000000ff28042290 */ /* 0x000fe2000fffe0ff */
[----:B------:R-:W3:Y:S01]  /*1b70*/  LDCU UR38, c[0x0][0x374] ;  /* 0x00006e80ff2677ac */ /* 0x000ee20008000800 */
[----:B------:R-:W-:Y:S02]  /*1b80*/  UIADD3 UR30, UPT, UPT, UR13, 0x2c600, UR28 ;  /* 0x0002c6000d1e7890 */ /* 0x000fe4000fffe01c */
[----:B------:R-:W-:Y:S02]  /*1b90*/  ULEA.HI UR44, UR28, UR5, URZ, 0x1a ;  /* 0x000000051c2c7291 */ /* 0x000fe4000f8fd0ff */
[----:B------:R-:W-:Y:S02]  /*1ba0*/  UIADD3 UR47, UPT, UPT, UR41, -UR40, URZ ;  /* 0x80000028292f7290 */ /* 0x000fe4000fffe0ff */
[----:B------:R-:W-:Y:S02]  /*1bb0*/  UIADD3 UR29, UPT, UPT, UR4, 0x1, URZ ;  /* 0x00000001041d7890 */ /* 0x000fe4000fffe0ff */
[----:B------:R-:W-:Y:S01]  /*1bc0*/  UIADD3 UR43, UPT, UPT, -UR4, URZ, URZ ;  /* 0x000000ff042b7290 */ /* 0x000fe2000fffe1ff */
[----:B----4-:R-:W-:-:S11]  /*1bd0*/  UMOV UR6, URZ ;  /* 0x000000ff00067c82 */ /* 0x010fd60008000000 */
.L_x_43:
[----:B------:R-:W4:Y:S02]  /*1be0*/  S2UR UR4, SR_CgaCtaId ;  /* 0x00000000000479c3 */ /* 0x000f240000008800 */
[----:B----4-:R-:W-:-:S09]  /*1bf0*/  UISETP.NE.AND UP0, UPT, UR4, URZ, UPT ;  /* 0x000000ff0400728c */ /* 0x010fd2000bf05270 */
[----:B------:R-:W-:Y:S05]  /*1c00*/  BRA.U UP0, `(.L_x_24) ;  /* 0x0000000100287547 */ /* 0x000fea000b800000 */
[----:B------:R-:W-:Y:S02]  /*1c10*/  LEA R0, R9, UR13, 0x3 ;  /* 0x0000000d09007c11 */ /* 0x000fe4000f8e18ff */
[----:B------:R-:W-:-:S04]  /*1c20*/  SHF.L.U32 R2, R8, 0x1f, RZ ;  /* 0x0000001f08027819 */ /* 0x000fc800000006ff */
[----:B------:R-:W4:Y:S02]  /*1c30*/  SYNCS.PHASECHK.TRANS64.TRYWAIT P0, [R0+URZ+0x1d0], R2 ;  /* 0x0001d002000075a7 */ /* 0x000f2400080011ff */
[----:B----4-:R-:W-:Y:S05]  /*1c40*/  @!P0 BRA `(.L_x_25) ;  /* 0x0000006400408947 */ /* 0x010fea0003800000 */
.L_x_130:
[----:B------:R-:W-:Y:S01]  /*1c50*/  VIADD R9, R9, 0x1 ;  /* 0x0000000109097836 */ /* 0x000fe20000000000 */
[----:B------:R4:W-:Y:S04]  /*1c60*/  SYNCS.ARRIVE.TRANS64.A1T0 RZ, [R0+URZ+0x1c0], RZ ;  /* 0x0001c0ff00ff79a7 */ /* 0x0009e800081000ff */
[----:B------:R-:W-:-:S04]  /*1c70*/  ISETP.NE.AND P0, PT, R9, 0x2, PT ;  /* 0x000000020900780c */ /* 0x000fc80003f05270 */
[----:B------:R-:W-:Y:S02]  /*1c80*/  SEL R9, R9, RZ, P0 ;  /* 0x000000ff09097207 */ /* 0x000fe40000000000 */
[----:B----4-:R-:W-:-:S04]  /*1c90*/  SEL R0, RZ, 0x1, P0 ;  /* 0x00000001ff007807 */ /* 0x010fc80000000000 */
[----:B------:R-:W-:-:S07]  /*1ca0*/  LOP3.LUT R8, R8, R0, RZ, 0x3c, !PT ;  /* 0x0000000008087212 */ /* 0x000fce00078e3cff */
.L_x_24:
[----:B------:R-:W-:Y:S01]  /*1cb0*/  ULEA UR4, UR6, UR13, 0x3 ;  /* 0x0000000d06047291 */ /* 0x000fe2000f8e18ff */
[----:B------:R-:W-:Y:S01]  /*1cc0*/  SHF.L.U32 R0, R12, 0x1f, RZ ;  /* 0x0000001f0c007819 */ /* 0x000fe200000006ff */
[----:B------:R-:W-:Y:S02]  /*1cd0*/  UISETP.GE.U32.AND UP0, UPT, UR48, 0x7f, UPT ;  /* 0x0000007f3000788c */ /* 0x000fe4000bf06070 */
[----:B------:R-:W-:Y:S01]  /*1ce0*/  ULEA UR19, UR46, UR44, 0x6 ;  /* 0x0000002c2e137291 */ /* 0x000fe2000f8e30ff */
[----:B------:R-:W-:-:S04]  /*1cf0*/  UMOV UR7, URZ ;  /* 0x000000ff00077c82 */ /* 0x000fc80008000000 */
[----:B------:R4:W1:Y:S01]  /*1d00*/  SYNCS.PHASECHK.TRANS64.TRYWAIT P0, [UR4+0xa0], R0 ;  /* 0x0000a000ff0075a7 */ /* 0x0008620008001104 */
[----:B------:R-:W-:-:S04]  /*1d10*/  ULEA.HI UR4, UR45, UR45, URZ, 0x1 ;  /* 0x0000002d2d047291 */ /* 0x000fc8000f8f08ff */
[----:B------:R-:W-:-:S04]  /*1d20*/  USHF.L.U32 UR4, UR4, 0x7, URZ ;  /* 0x0000000704047899 */ /* 0x000fc800080006ff */
[----:B------:R-:W-:-:S04]  /*1d30*/  ULOP3.LUT UR35, UR4, 0xffffff00, URZ, 0xc0, !UPT ;  /* 0xffffff0004237892 */ /* 0x000fc8000f8ec0ff */
[----:B------:R-:W-:Y:S01]  /*1d40*/  ULOP3.LUT UR35, UR35, 0x80, UR49, 0xf8, !UPT ;  /* 0x0000008023237892 */ /* 0x000fe2000f8ef831 */
[----:B------:R-:W-:Y:S11]  /*1d50*/  BRA.U !UP0, `(.L_x_26) ;  /* 0x0000000108c47547 */ /* 0x000ff6000b800000 */
[----:B------:R-:W-:Y:S01]  /*1d60*/  UMOV UR10, UR43 ;  /* 0x0000002b000a7c82 */ /* 0x000fe20008000000 */
[----:B------:R-:W-:Y:S01]  /*1d70*/  UMOV UR4, UR6 ;  /* 0x0000000600047c82 */ /* 0x000fe20008000000 */
[----:B------:R-:W-:-:S05]  /*1d80*/  UMOV UR34, URZ ;  /* 0x000000ff00227c82 */ /* 0x000fca0008000000 */
.L_x_32:
[----:B------:R-:W-:Y:S01]  /*1d90*/  ULEA UR33, UR4, UR13, 0x3 ;  /* 0x0000000d04217291 */ /* 0x000fe2000f8e18ff */
[----:B------:R-:W-:Y:S01]  /*1da0*/  @P3 MOV R2, 0x5000 ;  /* 0x0000500000023802 */ /* 0x000fe20000000f00 */
[----:B-12---:R-:W-:Y:S10]  /*1db0*/  @P0 BRA `(.L_x_27) ;  /* 0x00000000000c0947 */ /* 0x006ff40003800000 */
[----:B------:R-:W-:-:S04]  /*1dc0*/  SHF.L.U32 R3, R12, 0x1f, RZ ;  /* 0x0000001f0c037819 */ /* 0x000fc800000006ff */
[----:B------:R-:W1:Y:S02]  /*1dd0*/  SYNCS.PHASECHK.TRANS64.TRYWAIT P0, [UR33+0xa0], R3 ;  /* 0x0000a003ff0075a7 */ /* 0x000e640008001121 */
[----:B-1----:R-:W-:Y:S05]  /*1de0*/  @!P0 BRA `(.L_x_28) ;  /* 0x0000006000ec8947 */ /* 0x002fea0003800000 */
.L_x_27:
[----:B------:R1:W-:Y:S01]  /*1df0*/  @P3 SYNCS.ARRIVE.TRANS64 RZ, [UR33], R2 ;  /* 0x00000002ffff39a7 */ /* 0x0003e20008000021 */
[----:B------:R-:W-:Y:S02]  /*1e00*/  ULOP3.LUT UR5, UR21, 0x2, URZ, 0xfc, !UPT ;  /* 0x0000000215057892 */ /* 0x000fe4000f8efcff */
[----:B------:R-:W-:Y:S02]  /*1e10*/  UIADD3 UR10, UPT, UPT, UR10, 0x1, URZ ;  /* 0x000000010a0a7890 */ /* 0x000fe4000fffe0ff */
[----:B------:R-:W-:Y:S02]  /*1e20*/  UISETP.NE.AND UP0, UPT, UR5, 0x2, UPT ;  /* 0x000000020500788c */ /* 0x000fe4000bf05270 */
[----:B------:R-:W-:-:S07]  /*1e30*/  UISETP.NE.AND UP2, UPT, UR10, 0x1, UPT ;  /* 0x000000010a00788c */ /* 0x000fce000bf45270 */
[----:B------:R-:W-:Y:S05]  /*1e40*/  BRA.U UP0, `(.L_x_29) ;  /* 0x0000000100047547 */ /* 0x000fea000b800000 */
[----:B--23--:R-:W-:Y:S05]  /*1e50*/  BPT.TRAP 0x1 ;  /* 0x000000040000795c */ /* 0x00cfea0000300000 */
.L_x_29:
[----:B------:R-:W-:Y:S04]  /*1e60*/  BSSY.RECONVERGENT B0, `(.L_x_30) ;  /* 0x0000003000007945 */ /* 0x000fe80003800200 */
[----:B------:R-:W-:Y:S05]  /*1e70*/  @!P2 BRA `(.L_x_31) ;  /* 0x000000000004a947 */ /* 0x000fea0003800000 */
[----:B--23--:R-:W-:Y:S05]  /*1e80*/  BPT.TRAP 0x1 ;  /* 0x000000040000795c */ /* 0x00cfea0000300000 */
.L_x_31:
[----:B--23--:R-:W-:Y:S05]  /*1e90*/  BSYNC.RECONVERGENT B0 ;  /* 0x0000000000007941 */ /* 0x00cfea0003800200 */
.L_x_30:
[----:B------:R-:W-:Y:S02]  /*1ea0*/  UIADD3 UR5, UPT, UPT, UR4, 0x1, URZ ;  /* 0x0000000104057890 */ /* 0x000fe4000fffe0ff */
[----:B------:R-:W-:Y:S02]  /*1eb0*/  ULEA UR32, UR4, UR13, 0xd ;  /* 0x0000000d04207291 */ /* 0x000fe4000f8e68ff */
[----:B------:R-:W-:Y:S02]  /*1ec0*/  UISETP.NE.AND UP0, UPT, UR5, 0x14, UPT ;  /* 0x000000140500788c */ /* 0x000fe4000bf05270 */
[----:B------:R-:W-:Y:S02]  /*1ed0*/  UIADD3 UR8, UP1, UPT, UR26, 0x80, URZ ;  /* 0x000000801a087890 */ /* 0x000fe4000ff3e0ff */
[----:B------:R-:W-:Y:S02]  /*1ee0*/  USEL UR7, URZ, 0x1, UP0 ;  /* 0x00000001ff077887 */ /* 0x000fe40008000000 */
[----:B------:R-:W-:-:S02]  /*1ef0*/  USEL UR6, UR5, URZ, UP0 ;  /* 0x000000ff05067287 */ /* 0x000fc40008000000 */
[----:B------:R-:W-:Y:S02]  /*1f00*/  ULEA UR16, UR4, UR28, 0xb ;  /* 0x0000001c04107291 */ /* 0x000fe4000f8e58ff */
[----:B------:R-:W-:Y:S01]  /*1f10*/  ULEA UR5, UR6, UR13, 0x3 ;  /* 0x0000000d06057291 */ /* 0x000fe2000f8e18ff */
[----:B------:R-:W-:Y:S01]  /*1f20*/  LOP3.LUT R12, R12, UR7, RZ, 0x3c, !PT ;  /* 0x000000070c0c7c12 */ /* 0x000fe2000f8e3cff */
[----:B------:R-:W-:Y:S02]  /*1f30*/  UIADD3 UR4, UP0, UPT, UR26, 0x180, URZ ;  /* 0x000001801a047890 */ /* 0x000fe4000ff1e0ff */
[----:B------:R-:W-:Y:S01]  /*1f40*/  ULOP3.LUT UR33, UR33, 0xfefffff8, URZ, 0xc0, !UPT ;  /* 0xfefffff821217892 */ /* 0x000fe2000f8ec0ff */
[----:B-1--4-:R-:W-:Y:S01]  /*1f50*/  SHF.L.U32 R0, R12, 0x1f, RZ ;  /* 0x0000001f0c007819 */ /* 0x012fe200000006ff */
[----:B------:R-:W-:Y:S02]  /*1f60*/  UIADD3.X UR9, UPT, UPT, URZ, UR27, URZ, UP1, !UPT ;  /* 0x0000001bff097290 */ /* 0x000fe40008ffe4ff */
[----:B------:R-:W-:Y:S01]  /*1f70*/  UIADD3 UR32, UPT, UPT, UR32, 0x4600, URZ ;  /* 0x0000460020207890 */ /* 0x000fe2000fffe0ff */
[----:B------:R1:W2:Y:S01]  /*1f80*/  SYNCS.PHASECHK.TRANS64.TRYWAIT P0, [UR5+0xa0], R0 ;  /* 0x0000a000ff0075a7 */ /* 0x0002a20008001105 */
[----:B------:R-:W-:-:S02]  /*1f90*/  UIADD3 UR16, UPT, UPT, UR13, 0x2c600, UR16 ;  /* 0x0002c6000d107890 */ /* 0x000fc4000fffe010 */
[----:B------:R-:W-:Y:S02]  /*1fa0*/  UIADD3.X UR5, UPT, UPT, URZ, UR27, URZ, UP0, !UPT ;  /* 0x0000001bff057290 */ /* 0x000fe400087fe4ff */
[----:B------:R-:W-:Y:S01]  /*1fb0*/  UPRMT UR7, URZ, 0x5410, UR24 ;  /* 0x00005410ff077896 */ /* 0x000fe20008000018 */
[----:B------:R-:W-:Y:S01]  /*1fc0*/  UMOV UR14, 0x0 ;  /* 0x00000000000e7882 */ /* 0x000fe20000000000 */
[----:B------:R-:W-:Y:S01]  /*1fd0*/  UMOV UR15, 0x10000000 ;  /* 0x10000000000f7882 */ /* 0x000fe20000000000 */
[----:B------:R-:W-:Y:S01]  /*1fe0*/  UMOV UR18, UR34 ;  /* 0x0000002200127c82 */ /* 0x000fe20008000000 */
[----:B------:R-:W-:Y:S01]  /*1ff0*/  UMOV UR20, UR36 ;  /* 0x0000002400147c82 */ /* 0x000fe20008000000 */
[----:B------:R-:W-:Y:S01]  /*2000*/  UMOV UR17, UR33 ;  /* 0x0000002100117c82 */ /* 0x000fe20008000000 */
[----:B------:R3:W-:Y:S03]  /*2010*/  UTMALDG.3D.2CTA [UR32], [UR8], desc[UR14] ;  /* 0x00000e20080075b4 */ /* 0x0007e60008211000 */
[----:B------:R4:W-:Y:S01]  /*2020*/  UTMALDG.3D.MULTICAST.2CTA [UR16], [UR4], UR7, desc[UR14] ;  /* 0x00000e10040073b4 */ /* 0x0009e20008211807 */
[----:B---3--:R-:W-:Y:S01]  /*2030*/  UIADD3 UR34, UPT, UPT, UR34, 0x40, URZ ;  /* 0x0000004022227890 */ /* 0x008fe2000fffe0ff */
[----:B----4-:R-:W-:Y:S01]  /*2040*/  UMOV UR7, UR29 ;  /* 0x0000001d00077c82 */ /* 0x010fe20008000000 */
[----:B------:R-:W-:Y:S01]  /*2050*/  UMOV UR4, UR6 ;  /* 0x0000000600047c82 */ /* 0x000fe20008000000 */
[----:B------:R-:W-:Y:S09]  /*2060*/  BRA.U UP2, `(.L_x_32) ;  /* 0xfffffffd02487547 */ /* 0x000ff2000b83ffff */
.L_x_26:
[----:B------:R-:W-:Y:S01]  /*2070*/  ULEA UR4, UR6, UR13, 0x3 ;  /* 0x0000000d06047291 */ /* 0x000fe2000f8e18ff */
[----:B-1--4-:R-:W-:Y:S01]  /*2080*/  SHF.L.U32 R0, R12, 0x1f, RZ ;  /* 0x0000001f0c007819 */ /* 0x012fe200000006ff */
[----:B------:R-:W-:Y:S01]  /*2090*/  @!P1 SYNCS.ARRIVE.TRANS64.A1T0 RZ, [UR13+0x158], RZ ;  /* 0x000158ffffff99a7 */ /* 0x000fe2000810000d */
[----:B------:R-:W-:-:S06]  /*20a0*/  UISETP.GT.AND UP0, UPT, UR41, UR40, UPT ;  /* 0x000000282900728c */ /* 0x000fcc000bf04270 */
[----:B--2---:R1:W2:Y:S03]  /*20b0*/  SYNCS.PHASECHK.TRANS64.TRYWAIT P0, [UR4+0xa0], R0 ;  /* 0x0000a000ff0075a7 */ /* 0x0042a60008001104 */
[----:B------:R-:W-:Y:S05]  /*20c0*/  BRA.U !UP0, `(.L_x_33) ;  /* 0x0000000108c07547 */ /* 0x000fea000b800000 */
[----:B------:R-:W-:Y:S01]  /*20d0*/  UIADD3 UR25, UPT, UPT, UR47, UR7, URZ ;  /* 0x000000072f197290 */ /* 0x000fe2000fffe0ff */
[----:B------:R-:W-:-:S11]  /*20e0*/  UMOV UR4, UR6 ;  /* 0x0000000600047c82 */ /* 0x000fd60008000000 */
.L_x_39:
[----:B------:R-:W-:Y:S01]  /*20f0*/  ULEA UR9, UR4, UR13, 0x3 ;  /* 0x0000000d04097291 */ /* 0x000fe2000f8e18ff */
[----:B--2---:R-:W-:Y:S01]  /*2100*/  @P3 MOV R2, 0x5000 ;  /* 0x0000500000023802 */ /* 0x004fe20000000f00 */
[----:B-12-4-:R-:W-:Y:S10]  /*2110*/  @P0 BRA `(.L_x_34) ;  /* 0x00000000000c0947 */ /* 0x016ff40003800000 */
[----:B------:R-:W-:-:S04]  /*2120*/  SHF.L.U32 R3, R12, 0x1f, RZ ;  /* 0x0000001f0c037819 */ /* 0x000fc800000006ff */
[----:B------:R-:W2:Y:S02]  /*2130*/  SYNCS.PHASECHK.TRANS64.TRYWAIT P0, [UR9+0xa0], R3 ;  /* 0x0000a003ff0075a7 */ /* 0x000ea40008001109 */
[----:B--2---:R-:W-:Y:S05]  /*2140*/  @!P0 BRA `(.L_x_35) ;  /* 0x00000060002c8947 */ /* 0x004fea0003800000 */
.L_x_34:
[----:B------:R2:W-:Y:S01]  /*2150*/  @P3 SYNCS.ARRIVE.TRANS64 RZ, [UR9], R2 ;  /* 0x00000002ffff39a7 */ /* 0x0005e20008000009 */
[----:B------:R-:W-:-:S04]  /*2160*/  ULOP3.LUT UR5, UR21, 0x2, URZ, 0xfc, !UPT ;  /* 0x0000000215057892 */ /* 0x000fc8000f8efcff */
[----:B------:R-:W-:-:S09]  /*2170*/  UISETP.NE.AND UP0, UPT, UR5, 0x2, UPT ;  /* 0x000000020500788c */ /* 0x000fd2000bf05270 */
[----:B------:R-:W-:Y:S05]  /*2180*/  BRA.U UP0, `(.L_x_36) ;  /* 0x0000000100047547 */ /* 0x000fea000b800000 */
[----:B---3--:R-:W-:Y:S05]  /*2190*/  BPT.TRAP 0x1 ;  /* 0x000000040000795c */ /* 0x008fea0000300000 */
.L_x_36:
[----:B------:R-:W-:Y:S04]  /*21a0*/  BSSY.RECONVERGENT B0, `(.L_x_37) ;  /* 0x0000003000007945 */ /* 0x000fe80003800200 */
[----:B------:R-:W-:Y:S05]  /*21b0*/  @!P2 BRA `(.L_x_38) ;  /* 0x000000000004a947 */ /* 0x000fea0003800000 */
[----:B---3--:R-:W-:Y:S05]  /*21c0*/  BPT.TRAP 0x1 ;  /* 0x000000040000795c */ /* 0x008fea0000300000 */
.L_x_38:
[----:B---3--:R-:W-:Y:S05]  /*21d0*/  BSYNC.RECONVERGENT B0 ;  /* 0x0000000000007941 */ /* 0x008fea0003800200 */
.L_x_37:
[----:B------:R-:W-:Y:S02]  /*21e0*/  UIADD3 UR5, UPT, UPT, UR4, 0x1, URZ ;  /* 0x0000000104057890 */ /* 0x000fe4000fffe0ff */
[----:B------:R-:W-:Y:S02]  /*21f0*/  USHF.L.U32 UR10, UR7, 0x6, URZ ;  /* 0x00000006070a7899 */ /* 0x000fe400080006ff */
[----:B------:R-:W-:Y:S02]  /*2200*/  UISETP.NE.AND UP0, UPT, UR5, 0x14, UPT ;  /* 0x000000140500788c */ /* 0x000fe4000bf05270 */
[----:B------:R-:W-:Y:S02]  /*2210*/  UIADD3 UR7, UPT, UPT, UR7, 0x1, URZ ;  /* 0x0000000107077890 */ /* 0x000fe4000fffe0ff */
[----:B------:R-:W-:Y:S02]  /*2220*/  USEL UR8, URZ, 0x1, UP0 ;  /* 0x00000001ff087887 */ /* 0x000fe40008000000 */
[----:B------:R-:W-:-:S02]  /*2230*/  USEL UR6, UR5, URZ, UP0 ;  /* 0x000000ff05067287 */ /* 0x000fc40008000000 */
[----:B------:R-:W-:Y:S02]  /*2240*/  UIADD3 UR22, UP0, UPT, UR26, 0x180, URZ ;  /* 0x000001801a167890 */ /* 0x000fe4000ff1e0ff */
[----:B------:R-:W-:Y:S01]  /*2250*/  LOP3.LUT R12, R12, UR8, RZ, 0x3c, !PT ;  /* 0x000000080c0c7c12 */ /* 0x000fe2000f8e3cff */
[----:B------:R-:W-:Y:S02]  /*2260*/  ULEA UR8, UR4, UR13, 0xd ;  /* 0x0000000d04087291 */ /* 0x000fe4000f8e68ff */
[----:B------:R-:W-:Y:S01]  /*2270*/  UIADD3 UR14, UP1, UPT, UR26, 0x80, URZ ;  /* 0x000000801a0e7890 */ /* 0x000fe2000ff3e0ff */
[----:B-1----:R-:W-:Y:S01]  /*2280*/  SHF.L.U32 R0, R12, 0x1f, RZ ;  /* 0x0000001f0c007819 */ /* 0x002fe200000006ff */
[----:B------:R-:W-:Y:S02]  /*2290*/  UIADD3.X UR23, UPT, UPT, URZ, UR27, URZ, UP0, !UPT ;  /* 0x0000001bff177290 */ /* 0x000fe400087fe4ff */
[----:B------:R-:W-:Y:S02]  /*22a0*/  UISETP.NE.AND UP0, UPT, UR7, UR25, UPT ;  /* 0x000000190700728c */ /* 0x000fe4000bf05270 */
[----:B------:R-:W-:-:S02]  /*22b0*/  ULEA UR5, UR6, UR13, 0x3 ;  /* 0x0000000d06057291 */ /* 0x000fc4000f8e18ff */
[----:B------:R-:W-:Y:S02]  /*22c0*/  ULOP3.LUT UR9, UR9, 0xfefffff8, URZ, 0xc0, !UPT ;  /* 0xfefffff809097892 */ /* 0x000fe4000f8ec0ff */
[----:B------:R-:W-:Y:S02]  /*22d0*/  ULEA UR16, UR4, UR30, 0xb ;  /* 0x0000001e04107291 */ /* 0x000fe4000f8e58ff */
[----:B------:R-:W-:Y:S02]  /*22e0*/  UIADD3 UR8, UPT, UPT, UR8, 0x4600, URZ ;  /* 0x0000460008087890 */ /* 0x000fe4000fffe0ff */
[----:B------:R-:W-:Y:S01]  /*22f0*/  UIADD3.X UR15, UPT, UPT, URZ, UR27, URZ, UP1, !UPT ;  /* 0x0000001bff0f7290 */ /* 0x000fe20008ffe4ff */
[----:B------:R4:W1:Y:S01]  /*2300*/  SYNCS.PHASECHK.TRANS64.TRYWAIT P0, [UR5+0xa0], R0 ;  /* 0x0000a000ff0075a7 */ /* 0x0008620008001105 */
[----:B------:R-:W-:Y:S01]  /*2310*/  UPRMT UR4, URZ, 0x5410, UR24 ;  /* 0x00005410ff047896 */ /* 0x000fe20008000018 */
[----:B------:R-:W-:Y:S01]  /*2320*/  UMOV UR32, 0x0 ;  /* 0x0000000000207882 */ /* 0x000fe20000000000 */
[----:B------:R-:W-:Y:S01]  /*2330*/  UMOV UR33, 0x10000000 ;  /* 0x1000000000217882 */ /* 0x000fe20000000000 */
[----:B------:R-:W-:Y:S01]  /*2340*/  UMOV UR11, UR35 ;  /* 0x00000023000b7c82 */ /* 0x000fe20008000000 */
[----:B------:R-:W-:Y:S01]  /*2350*/  UMOV UR12, UR36 ;  /* 0x00000024000c7c82 */ /* 0x000fe20008000000 */
[----:B------:R-:W-:Y:S01]  /*2360*/  UMOV UR20, UR36 ;  /* 0x0000002400147c82 */ /* 0x000fe20008000000 */
[----:B------:R-:W-:Y:S01]  /*2370*/  UMOV UR17, UR9 ;  /* 0x0000000900117c82 */ /* 0x000fe20008000000 */
[----:B------:R-:W-:Y:S01]  /*2380*/  UMOV UR18, UR10 ;  /* 0x0000000a00127c82 */ /* 0x000fe20008000000 */
[----:B------:R-:W-:Y:S01]  /*2390*/  UTMALDG.3D.2CTA [UR8], [UR14], desc[UR32] ;  /* 0x000020080e0075b4 */ /* 0x000fe20008211000 */
[----:B------:R3:W-:Y:S02]  /*23a0*/  UTMALDG.3D.MULTICAST.2CTA [UR16], [UR22], UR4, desc[UR32] ;  /* 0x00002010160073b4 */ /* 0x0007e40008211804 */
[----:B---3--:R-:W-:Y:S01]  /*23b0*/  UMOV UR4, UR6 ;  /* 0x0000000600047c82 */ /* 0x008fe20008000000 */
[----:B------:R-:W-:Y:S05]  /*23c0*/  BRA.U UP0, `(.L_x_39) ;  /* 0xfffffffd00487547 */ /* 0x000fea000b83ffff */
.L_x_33:
[C---:B------:R-:W-:Y:S01]  /*23d0*/  LEA R3, R11.reuse, UR13, 0x3 ;  /* 0x0000000d0b037c11 */ /* 0x040fe2000f8e18ff */
[----:B------:R-:W-:Y:S01]  /*23e0*/  NOP ;  /* 0x0000000000007918 */ /* 0x000fe20000000000 */
[----:B-1--4-:R-:W-:Y:S02]  /*23f0*/  SHF.L.U32 R0, R10, 0x1f, RZ ;  /* 0x0000001f0a007819 */ /* 0x012fe400000006ff */
[----:B------:R-:W-:Y:S02]  /*2400*/  LEA R4, R11, UR13, 0x4 ;  /* 0x0000000d0b047c11 */ /* 0x000fe4000f8e20ff */
[----:B--2---:R-:W1:Y:S02]  /*2410*/  SYNCS.PHASECHK.TRANS64.TRYWAIT P0, [R3+URZ+0x160], R0 ;  /* 0x00016000030075a7 */ /* 0x004e6400080011ff */
[----:B-1----:R-:W-:Y:S05]  /*2420*/  @!P0 BRA `(.L_x_40) ;  /* 0x0000005c008c8947 */ /* 0x002fea0003800000 */
.L_x_133:
[----:B------:R-:W2:Y:S01]  /*2430*/  LDS.128 R4, [R4+0x1f0] ;  /* 0x0001f00004047984 */ /* 0x000ea20000000c00 */
[----:B------:R-:W-:Y:S01]  /*2440*/  UISETP.GE.AND UP0, UPT, UR42, 0x1, UPT ;  /* 0x000000012a00788c */ /* 0x000fe2000bf06270 */
[----:B------:R-:W-:Y:S01]  /*2450*/  @!PT LDS RZ, [RZ] ;  /* 0x00000000fffff984 */ /* 0x000fe20000000800 */
[----:B------:R-:W-:Y:S01]  /*2460*/  @!PT LDS RZ, [RZ] ;  /* 0x00000000fffff984 */ /* 0x000fe20000000800 */
[----:B------:R-:W-:Y:S01]  /*2470*/  @!PT LDS RZ, [RZ] ;  /* 0x00000000fffff984 */ /* 0x000fe20000000800 */
[----:B------:R-:W-:Y:S01]  /*2480*/  @!PT LDS RZ, [RZ] ;  /* 0x00000000fffff984 */ /* 0x000fe20000000800 */
[----:B------:R4:W-:Y:S06]  /*2490*/  MEMBAR.ALL.CTA ;  /* 0x0000000000007992 */ /* 0x0009ec0000008000 */
[----:B----4-:R-:W4:Y:S01]  /*24a0*/  FENCE.VIEW.ASYNC.S ;  /* 0x00000000000073c6 */ /* 0x010f220000000000 */
[----:B--2---:R-:W-:-:S13]  /*24b0*/  LOP3.LUT P0, RZ, R6, 0x1, RZ, 0xc0, !PT ;  /* 0x0000000106ff7812 */ /* 0x004fda000780c0ff */
[----:B----4-:R-:W-:Y:S01]  /*24c0*/  VOTEU.ANY UP1, P0 ;  /* 0x0000000000ff7886 */ /* 0x010fe20000020100 */
[----:B------:R-:W-:-:S13]  /*24d0*/  PLOP3.LUT P0, PT, PT, PT, UP1, 0x80, 0x8 ;  /* 0x000000000008781c */ /* 0x000fda0003f0f018 */
[----:B-1----:R-:W-:Y:S02]  /*24e0*/  @P0 LOP3.LUT R0, R5, 0xffff, RZ, 0xc0, !PT ;  /* 0x0000ffff05000812 */ /* 0x002fe400078ec0ff */
[----:B------:R-:W-:Y:S02]  /*24f0*/  @P0 MOV R2, R4 ;  /* 0x0000000400020202 */ /* 0x000fe40000000f00 */
[----:B------:R-:W-:Y:S01]  /*2500*/  @P0 R2UR UR5, R0 ;  /* 0x00000000000502ca */ /* 0x000fe200000e0000 */
[----:B------:R-:W-:Y:S01]  /*2510*/  VIADD R0, R3, 0x170 ;  /* 0x0000017003007836 */ /* 0x000fe20000000000 */
[----:B------:R-:W-:Y:S02]  /*2520*/  @P0 SHF.R.U32.HI R4, RZ, 0x10, R5 ;  /* 0x00000010ff040819 */ /* 0x000fe40000011605 */
[----:B------:R-:W-:Y:S02]  /*2530*/  @P0 R2UR UR7, R2 ;  /* 0x00000000020702ca */ /* 0x000fe400000e0000 */
[----:B------:R-:W-:-:S02]  /*2540*/  PRMT R0, RZ, 0x654, R0 ;  /* 0x00000654ff007816 */ /* 0x000fc40000000000 */
[----:B------:R-:W-:Y:S02]  /*2550*/  @P0 R2UR UR4, R4 ;  /* 0x00000000040402ca */ /* 0x000fe400000e0000 */
[----:B------:R1:W-:Y:S03]  /*2560*/  SYNCS.ARRIVE.TRANS64.RED.A1T0 RZ, [R0+URZ], RZ ;  /* 0x000000ff00ff79a7 */ /* 0x0003e600081004ff */
[----:B------:R-:W-:-:S04]  /*2570*/  @UP1 UMOV UR31, UR5 ;  /* 0x00000005001f1c82 */ /* 0x000fc80008000000 */
[----:B------:R-:W-:-:S04]  /*2580*/  @UP1 UMOV UR37, UR7 ;  /* 0x0000000700251c82 */ /* 0x000fc80008000000 */
[----:B------:R-:W-:Y:S01]  /*2590*/  @UP1 UMOV UR36, UR4 ;  /* 0x0000000400241c82 */ /* 0x000fe20008000000 */
[----:B------:R-:W-:Y:S05]  /*25a0*/  BRA.U !UP0, `(.L_x_41) ;  /* 0x0000000108d47547 */ /* 0x000fea000b800000 */
[----:B------:R-:W3:Y:S01]  /*25b0*/  LDCU.128 UR16, c[0x0][0xb10] ;  /* 0x00016200ff1077ac */ /* 0x000ee20008000c00 */
[----:B------:R-:W2:Y:S01]  /*25c0*/  LDCU UR12, c[0x0][0xb20] ;  /* 0x00016400ff0c77ac */ /* 0x000ea20008000800 */
[----:B------:R-:W4:Y:S01]  /*25d0*/  LDCU UR20, c[0x0][0xb0c] ;  /* 0x00016180ff1477ac */ /* 0x000f220008000800 */
[----:B------:R-:W1:Y:S01]  /*25e0*/  LDCU.64 UR8, c[0x0][0xb28] ;  /* 0x00016500ff0877ac */ /* 0x000e620008000a00 */
[----:B------:R-:W-:Y:S02]  /*25f0*/  UISETP.NE.AND UP3, UPT, UR42, 0x1, UPT ;  /* 0x000000012a00788c */ /* 0x000fe4000bf65270 */
[----:B---3--:R-:W-:Y:S02]  /*2600*/  UIMAD.WIDE.U32 UR10, UR38, UR19, URZ ;  /* 0x00000013260a72a5 */ /* 0x008fe4000f8e00ff */
[----:B------:R-:W-:Y:S02]  /*2610*/  UIMAD.WIDE.U32 UR4, UR39, UR16, URZ ;  /* 0x00000010270472a5 */ /* 0x000fe4000f8e00ff */
[----:B------:R-:W-:-:S02]  /*2620*/  UISETP.NE.AND UP0, UPT, UR18, 0x1, UPT ;  /* 0x000000011200788c */ /* 0x000fc4000bf05270 */
[----:B------:R-:W-:Y:S01]  /*2630*/  UIMAD.WIDE.U32 UR22, UR31, UR19, URZ ;  /* 0x000000131f1672a5 */ /* 0x000fe2000f8e00ff */
[----:B------:R-:W-:Y:S02]  /*2640*/  UMOV UR10, UR11 ;  /* 0x0000000b000a7c82 */ /* 0x000fe40008000000 */
[----:B------:R-:W-:Y:S01]  /*2650*/  UMOV UR4, UR5 ;  /* 0x0000000500047c82 */ /* 0x000fe20008000000 */
[----:B--2---:R-:W-:Y:S02]  /*2660*/  USHF.R.U32.HI UR10, URZ, UR12, UR10 ;  /* 0x0000000cff0a7299 */ /* 0x004fe4000801160a */
[----:B----4-:R-:W-:Y:S02]  /*2670*/  UISETP.NE.AND UP2, UPT, UR20, 0x1, UPT ;  /* 0x000000011400788c */ /* 0x010fe4000bf45270 */
[----:B------:R-:W-:Y:S02]  /*2680*/  USHF.R.U32.HI UR4, URZ, UR17, UR4 ;  /* 0x00000011ff047299 */ /* 0x000fe40008011604 */
[----:B------:R-:W-:-:S02]  /*2690*/  USEL UR5, UR38, UR10, !UP0 ;  /* 0x0000000a26057287 */ /* 0x000fc4000c000000 */
[----:B------:R-:W-:Y:S02]  /*26a0*/  USEL UR7, UR39, UR4, !UP2 ;  /* 0x0000000427077287 */ /* 0x000fe4000d000000 */
[----:B-1----:R-:W-:Y:S01]  /*26b0*/  UIMAD.WIDE.U32 UR10, UR5, UR8, URZ ;  /* 0x00000008050a72a5 */ /* 0x002fe2000f8e00ff */
[----:B------:R-:W-:Y:S01]  /*26c0*/  UMOV UR4, UR23 ;  /* 0x0000001700047c82 */ /* 0x000fe20008000000 */
[----:B------:R-:W-:Y:S02]  /*26d0*/  UIMAD.WIDE.U32 UR14, UR37, UR16, URZ ;  /* 0x00000010250e72a5 */ /* 0x000fe4000f8e00ff */
[----:B------:R-:W-:-:S03]  /*26e0*/  UIMAD.WIDE.U32 UR22, UR7, UR8, URZ ;  /* 0x00000008071672a5 */ /* 0x000fc6000f8e00ff */
[----:B------:R-:W-:Y:S01]  /*26f0*/  UMOV UR10, UR11 ;  /* 0x0000000b000a7c82 */ /* 0x000fe20008000000 */
[----:B------:R-:W-:Y:S02]  /*2700*/  USHF.R.U32.HI UR4, URZ, UR12, UR4 ;  /* 0x0000000cff047299 */ /* 0x000fe40008011604 */
[----:B------:R-:W-:Y:S01]  /*2710*/  @UP3 USHF.R.U32.HI UR5, URZ, UR9, UR10 ;  /* 0x00000009ff053299 */ /* 0x000fe2000801160a */
[----:B------:R-:W-:Y:S01]  /*2720*/  UMOV UR14, UR15 ;  /* 0x0000000f000e7c82 */ /* 0x000fe20008000000 */
[----:B------:R-:W-:Y:S01]  /*2730*/  UMOV UR22, UR23 ;  /* 0x0000001700167c82 */ /* 0x000fe20008000000 */
[----:B------:R-:W-:Y:S02]  /*2740*/  USHF.R.U32.HI UR17, URZ, UR17, UR14 ;  /* 0x00000011ff117299 */ /* 0x000fe4000801160e */
[----:B------:R-:W-:Y:S02]  /*2750*/  USEL UR4, UR31, UR4, !UP0 ;  /* 0x000000041f047287 */ /* 0x000fe4000c000000 */
[----:B------:R-:W-:-:S02]  /*2760*/  @UP3 USHF.R.U32.HI UR7, URZ, UR9, UR22 ;  /* 0x00000009ff073299 */ /* 0x000fc40008011616 */
[----:B------:R-:W-:Y:S02]  /*2770*/  UIMAD UR10, UR42, UR5, URZ ;  /* 0x000000052a0a72a4 */ /* 0x000fe4000f8e02ff */
[----:B------:R-:W-:Y:S02]  /*2780*/  USEL UR5, UR37, UR17, !UP2 ;  /* 0x0000001125057287 */ /* 0x000fe4000d000000 */
[----:B------:R-:W-:Y:S02]  /*2790*/  UIMAD UR12, UR42, UR7, URZ ;  /* 0x000000072a0c72a4 */ /* 0x000fe4000f8e02ff */
[----:B------:R-:W-:Y:S02]  /*27a0*/  UISETP.GE.AND UP0, UPT, UR4, UR10, UPT ;  /* 0x0000000a0400728c */ /* 0x000fe4000bf06270 */
[----:B------:R-:W-:Y:S02]  /*27b0*/  UIMAD.WIDE.U32 UR10, UR4, UR8, URZ ;  /* 0x00000008040a72a5 */ /* 0x000fe4000f8e00ff */
[----:B------:R-:W-:-:S02]  /*27c0*/  UISETP.GE.OR UP0, UPT, UR5, UR12, UP0 ;  /* 0x0000000c0500728c */ /* 0x000fc40008706670 */
[----:B------:R-:W-:Y:S02]  /*27d0*/  UIMAD.WIDE.U32 UR14, UR5, UR8, URZ ;  /* 0x00000008050e72a5 */ /* 0x000fe4000f8e00ff */
[----:B------:R-:W-:Y:S01]  /*27e0*/  UIADD3 UR12, UPT, UPT, -UR5, URZ, URZ ;  /* 0x000000ff050c7290 */ /* 0x000fe2000fffe1ff */
[----:B------:R-:W-:Y:S01]  /*27f0*/  UMOV UR10, UR11 ;  /* 0x0000000b000a7c82 */ /* 0x000fe20008000000 */
[----:B------:R-:W-:Y:S02]  /*2800*/  UIADD3 UR11, UPT, UPT, -UR4, URZ, URZ ;  /* 0x000000ff040b7290 */ /* 0x000fe4000fffe1ff */
        /* <DEDUP_REMOVED lines=15> */
.L_x_41:
[----:B------:R-:W2:Y:S02]  /*2900*/  LDCU UR4, c[0x0][0xb30] ;  /* 0x00016600ff0477ac */ /* 0x000ea40008000800 */
[----:B--2---:R-:W-:-:S09]  /*2910*/  UISETP.NE.AND UP0, UPT, UR4, 0x1, UPT ;  /* 0x000000010400788c */ /* 0x004fd2000bf05270 */
[----:B------:R-:W-:Y:S05]  /*2920*/  BRA.U UP0, `(.L_x_42) ;  /* 0x0000000100447547 */ /* 0x000fea000b800000 */
[----:B------:R-:W2:Y:S01]  /*2930*/  LDCU.128 UR16, c[0x0][0xb10] ;  /* 0x00016200ff1077ac */ /* 0x000ea20008000c00 */
[----:B------:R-:W4:Y:S01]  /*2940*/  LDCU UR10, c[0x0][0xb0c] ;  /* 0x00016180ff0a77ac */ /* 0x000f220008000800 */
[----:B------:R-:W1:Y:S01]  /*2950*/  LDCU UR7, c[0x0][0xb20] ;  /* 0x00016400ff0777ac */ /* 0x000e620008000800 */
[----:B--2---:R-:W-:Y:S02]  /*2960*/  UIMAD.WIDE.U32 UR8, UR37, UR16, URZ ;  /* 0x00000010250872a5 */ /* 0x004fe4000f8e00ff */
[----:B------:R-:W-:Y:S02]  /*2970*/  UIMAD.WIDE.U32 UR4, UR31, UR19, URZ ;  /* 0x000000131f0472a5 */ /* 0x000fe4000f8e00ff */
[----:B----4-:R-:W-:Y:S02]  /*2980*/  UISETP.NE.AND UP2, UPT, UR10, 0x1, UPT ;  /* 0x000000010a00788c */ /* 0x010fe4000bf45270 */
[----:B------:R-:W-:Y:S01]  /*2990*/  UISETP.NE.AND UP0, UPT, UR18, 0x1, UPT ;  /* 0x000000011200788c */ /* 0x000fe2000bf05270 */
[----:B------:R-:W-:-:S02]  /*29a0*/  UMOV UR8, UR9 ;  /* 0x0000000900087c82 */ /* 0x000fc40008000000 */
[----:B------:R-:W-:Y:S01]  /*29b0*/  UMOV UR4, UR5 ;  /* 0x0000000500047c82 */ /* 0x000fe20008000000 */
[----:B------:R-:W-:Y:S02]  /*29c0*/  USHF.R.U32.HI UR17, URZ, UR17, UR8 ;  /* 0x00000011ff117299 */ /* 0x000fe40008011608 */
[----:B-1----:R-:W-:Y:S02]  /*29d0*/  USHF.R.U32.HI UR4, URZ, UR7, UR4 ;  /* 0x00000007ff047299 */ /* 0x002fe40008011604 */
[----:B------:R-:W-:Y:S02]  /*29e0*/  USEL UR5, UR37, UR17, !UP2 ;  /* 0x0000001125057287 */ /* 0x000fe4000d000000 */
[----:B------:R-:W-:-:S04]  /*29f0*/  USEL UR4, UR31, UR4, !UP0 ;  /* 0x000000041f047287 */ /* 0x000fc8000c000000 */
[----:B------:R-:W-:Y:S02]  /*2a00*/  UIADD3 UR7, UPT, UPT, UR5, -UR4, URZ ;  /* 0x8000000405077290 */ /* 0x000fe4000fffe0ff */
[----:B------:R-:W-:Y:S02]  /*2a10*/  UIADD3 UR4, UPT, UPT, -UR5, UR4, URZ ;  /* 0x0000000405047290 */ /* 0x000fe4000fffe1ff */
[----:B------:R-:W-:Y:S02]  /*2a20*/  UIMAD UR31, UR7, UR18, UR31 ;  /* 0x00000012071f72a4 */ /* 0x000fe4000f8e021f */
[----:B------:R-:W-:-:S12]  /*2a30*/  UIMAD UR37, UR4, UR10, UR37 ;  /* 0x0000000a042572a4 */ /* 0x000fd8000f8e0225 */
.L_x_42:
[----:B------:R-:W-:Y:S01]  /*2a40*/  VIADD R11, R11, 0x1 ;  /* 0x000000010b0b7836 */ /* 0x000fe20000000000 */
[----:B------:R-:W-:Y:S01]  /*2a50*/  PLOP3.LUT P1, PT, PT, PT, PT, 0x80, 0x8 ;  /* 0x000000000008781c */ /* 0x000fe20003f2f070 */
[----:B------:R-:W-:Y:S02]  /*2a60*/  UIADD3 UR45, UPT, UPT, UR37, UR55, URZ ;  /* 0x00000037252d7290 */ /* 0x000fe4000fffe0ff */
[----:B------:R-:W-:Y:S01]  /*2a70*/  UIADD3 UR46, UPT, UPT, UR31, UR59, URZ ;  /* 0x0000003b1f2e7290 */ /* 0x000fe2000fffe0ff */
[----:B------:R-:W-:-:S04]  /*2a80*/  ISETP.NE.AND P0, PT, R11, 0x2, PT ;  /* 0x000000020b00780c */ /* 0x000fc80003f05270 */
[----:B-1----:R-:W-:Y:S02]  /*2a90*/  SEL R0, RZ, 0x1, P0 ;  /* 0x00000001ff007807 */ /* 0x002fe40000000000 */
[----:B------:R-:W-:Y:S02]  /*2aa0*/  SEL R11, R11, RZ, P0 ;  /* 0x000000ff0b0b7207 */ /* 0x000fe40000000000 */
[----:B------:R-:W-:Y:S01]  /*2ab0*/  LOP3.LUT R10, R10, R0, RZ, 0x3c, !PT ;  /* 0x000000000a0a7212 */ /* 0x000fe200078e3cff */
[----:B------:R-:W-:Y:S06]  /*2ac0*/  BRA.U UP1, `(.L_x_43) ;  /* 0xfffffff101447547 */ /* 0x000fec000b83ffff */
[----:B------:R-:W-:Y:S01]  /*2ad0*/  UIADD3 UR13, UPT, UPT, UR13, 0xa0, URZ ;  /* 0x000000a00d0d7890 */ /* 0x000fe2000fffe0ff */
[----:B------:R-:W-:-:S03]  /*2ae0*/  SHF.L.U32 R2, R12, 0x1f, RZ ;  /* 0x0000001f0c027819 */ /* 0x000fc600000006ff */
[----:B------:R-:W-:-:S09]  /*2af0*/  ULEA UR4, UR6, UR13, 0x3 ;  /* 0x0000000d06047291 */ /* 0x000fd2000f8e18ff */
[----:B------:R-:W1:Y:S02]  /*2b00*/  SYNCS.PHASECHK.TRANS64.TRYWAIT P0, [UR4], R2 ;  /* 0x00000002ff0075a7 */ /* 0x000e640008001104 */
[----:B-1----:R-:W-:Y:S05]  /*2b10*/  @!P0 BRA `(.L_x_44) ;  /* 0x0000005400e48947 */ /* 0x002fea0003800000 */
.L_x_135:
[----:B------:R-:W-:-:S04]  /*2b20*/  UIADD3 UR4, UPT, UPT, UR6, 0x1, URZ ;  /* 0x0000000106047890 */ /* 0x000fc8000fffe0ff */
[----:B------:R-:W-:-:S04]  /*2b30*/  UISETP.NE.AND UP0, UPT, UR4, 0x14, UPT ;  /* 0x000000140400788c */ /* 0x000fc8000bf05270 */
[----:B------:R-:W-:Y:S02]  /*2b40*/  USEL UR6, URZ, 0x1, UP0 ;  /* 0x00000001ff067887 */ /* 0x000fe40008000000 */
[----:B------:R-:W-:-:S04]  /*2b50*/  USEL UR4, UR4, URZ, UP0 ;  /* 0x000000ff04047287 */ /* 0x000fc80008000000 */
[----:B------:R-:W-:Y:S01]  /*2b60*/  ULEA UR5, UR4, UR13, 0x3 ;  /* 0x0000000d04057291 */ /* 0x000fe2000f8e18ff */
[----:B-1----:R-:W-:-:S04]  /*2b70*/  LOP3.LUT R2, R12, UR6, RZ, 0x3c, !PT ;  /* 0x000000060c027c12 */ /* 0x002fc8000f8e3cff */
[----:B------:R-:W-:-:S04]  /*2b80*/  SHF.L.U32 R3, R2, 0x1f, RZ ;  /* 0x0000001f02037819 */ /* 0x000fc800000006ff */
[----:B------:R-:W1:Y:S02]  /*2b90*/  SYNCS.PHASECHK.TRANS64.TRYWAIT P0, [UR5], R3 ;  /* 0x00000003ff0075a7 */ /* 0x000e640008001105 */
[----:B-1----:R-:W-:Y:S05]  /*2ba0*/  @!P0 BRA `(.L_x_45) ;  /* 0x0000005400d88947 */ /* 0x002fea0003800000 */
.L_x_137:
[----:B------:R-:W-:-:S04]  /*2bb0*/  UIADD3 UR4, UPT, UPT, UR4, 0x1, URZ ;  /* 0x0000000104047890 */ /* 0x000fc8000fffe0ff */
[----:B------:R-:W-:-:S04]  /*2bc0*/  UISETP.NE.AND UP0, UPT, UR4, 0x14, UPT ;  /* 0x000000140400788c */ /* 0x000fc8000bf05270 */
[----:B------:R-:W-:Y:S02]  /*2bd0*/  USEL UR6, URZ, 0x1, UP0 ;  /* 0x00000001ff067887 */ /* 0x000fe40008000000 */
[----:B------:R-:W-:-:S04]  /*2be0*/  USEL UR4, UR4, URZ, UP0 ;  /* 0x000000ff04047287 */ /* 0x000fc80008000000 */
[----:B------:R-:W-:Y:S01]  /*2bf0*/  ULEA UR5, UR4, UR13, 0x3 ;  /* 0x0000000d04057291 */ /* 0x000fe2000f8e18ff */
[----:B------:R-:W-:-:S04]  /*2c00*/  LOP3.LUT R2, R2, UR6, RZ, 0x3c, !PT ;  /* 0x0000000602027c12 */ /* 0x000fc8000f8e3cff */
[----:B-1----:R-:W-:-:S04]  /*2c10*/  SHF.L.U32 R3, R2, 0x1f, RZ ;  /* 0x0000001f02037819 */ /* 0x002fc800000006ff */
[----:B------:R-:W1:Y:S02]  /*2c20*/  SYNCS.PHASECHK.TRANS64.TRYWAIT P0, [UR5], R3 ;  /* 0x00000003ff0075a7 */ /* 0x000e640008001105 */
[----:B-1----:R-:W-:Y:S05]  /*2c30*/  @!P0 BRA `(.L_x_46) ;  /* 0x0000005400cc8947 */ /* 0x002fea0003800000 */
.L_x_139:
        /* <DEDUP_REMOVED lines=9> */
.L_x_141:
        /* <DEDUP_REMOVED lines=9> */
.L_x_143:
        /* <DEDUP_REMOVED lines=9> */
.L_x_145:
        /* <DEDUP_REMOVED lines=9> */
.L_x_147:
        /* <DEDUP_REMOVED lines=9> */
.L_x_149:
        /* <DEDUP_REMOVED lines=9> */
.L_x_151:
        /* <DEDUP_REMOVED lines=9> */
.L_x_153:
        /* <DEDUP_REMOVED lines=9> */
.L_x_155:
        /* <DEDUP_REMOVED lines=9> */
.L_x_157:
        /* <DEDUP_REMOVED lines=9> */
.L_x_159:
        /* <DEDUP_REMOVED lines=9> */
.L_x_161:
        /* <DEDUP_REMOVED lines=9> */
.L_x_163:
        /* <DEDUP_REMOVED lines=9> */
.L_x_165:
        /* <DEDUP_REMOVED lines=9> */
.L_x_167:
        /* <DEDUP_REMOVED lines=9> */
.L_x_169:
        /* <DEDUP_REMOVED lines=9> */
.L_x_171:
[----:B------:R-:W-:-:S04]  /*3540*/  UIADD3 UR4, UPT, UPT, UR4, 0x1, URZ ;  /* 0x0000000104047890 */ /* 0x000fc8000fffe0ff */
[----:B------:R-:W-:-:S04]  /*3550*/  UISETP.NE.AND UP0, UPT, UR4, 0x14, UPT ;  /* 0x000000140400788c */ /* 0x000fc8000bf05270 */
[----:B------:R-:W-:Y:S02]  /*3560*/  USEL UR5, URZ, 0x1, UP0 ;  /* 0x00000001ff057887 */ /* 0x000fe40008000000 */
[----:B------:R-:W-:-:S04]  /*3570*/  USEL UR4, UR4, URZ, UP0 ;  /* 0x000000ff04047287 */ /* 0x000fc80008000000 */
[----:B------:R-:W-:Y:S01]  /*3580*/  ULEA UR4, UR4, UR13, 0x3 ;  /* 0x0000000d04047291 */ /* 0x000fe2000f8e18ff */
[----:B------:R-:W-:-:S04]  /*3590*/  LOP3.LUT R2, R2, UR5, RZ, 0x3c, !PT ;  /* 0x0000000502027c12 */ /* 0x000fc8000f8e3cff */
[----:B------:R-:W-:Y:S01]  /*35a0*/  SHF.L.U32 R2, R2, 0x1f, RZ ;  /* 0x0000001f02027819 */ /* 0x000fe200000006ff */
[----:B-1----:R-:W-:-:S07]  /*35b0*/  IMAD.U32 R0, RZ, RZ, UR4 ;  /* 0x00000004ff007e24 */ /* 0x002fce000f8e00ff */
.L_x_63:
[----:B-1----:R1:W2:Y:S02]  /*35c0*/  SYNCS.PHASECHK.TRANS64.TRYWAIT P0, [R0+URZ], R2 ;  /* 0x00000002000075a7 */ /* 0x0022a400080011ff */
[----:B--2---:R-:W-:Y:S05]  /*35d0*/  @!P0 NANOSLEEP.SYNCS 0x989680 ;  /* 0x009896800000895d */ /* 0x004fea0003900000 */
[----:B------:R-:W2:Y:S02]  /*35e0*/  @!P0 SYNCS.PHASECHK.TRANS64 P0, [R0+URZ], R2 ;  /* 0x00000002000085a7 */ /* 0x000ea400080010ff */
[----:B--23--:R-:W-:Y:S05]  /*35f0*/  @P0 EXIT ;  /* 0x000000000000094d */ /* 0x00cfea0003800000 */
[----:B------:R-:W-:Y:S05]  /*3600*/  BRA `(.L_x_63) ;  /* 0xfffffffc00ec7947 */ /* 0x000fea000383ffff */
.L_x_23:
[----:B------:R-:W2:Y:S02]  /*3610*/  S2UR UR4, SR_CgaCtaId ;  /* 0x00000000000479c3 */ /* 0x000ea40000008800 */
[----:B--2---:R-:W-:-:S04]  /*3620*/  UISETP.NE.AND UP0, UPT, UR4, URZ, UPT ;  /* 0x000000ff0400728c */ /* 0x004fc8000bf05270 */
[----:B------:R-:W-:-:S09]  /*3630*/  UISETP.NE.OR UP0, UPT, UR13, 0x1, UP0 ;  /* 0x000000010d00788c */ /* 0x000fd20008705670 */
[----:B------:R-:W-:Y:S05]  /*3640*/  BRA.U UP0, `(.L_x_64) ;  /* 0x00000005004c7547 */ /* 0x000fea000b800000 */
[----:B------:R-:W2:Y:S01]  /*3650*/  S2UR UR5, SR_CgaCtaId ;  /* 0x00000000000579c3 */ /* 0x000ea20000008800 */
[----:B------:R-:W-:Y:S01]  /*3660*/  UMOV UR4, 0x400 ;  /* 0x0000040000047882 */ /* 0x000fe20000000000 */
[----:B------:R-:W-:Y:S01]  /*3670*/  ISETP.GE.U32.AND P2, PT, R0, 0x4, PT ;  /* 0x000000040000780c */ /* 0x000fe20003f46070 */
[----:B------:R-:W-:Y:S01]  /*3680*/  IMAD.MOV.U32 R12, RZ, RZ, 0x1 ;  /* 0x00000001ff0c7424 */ /* 0x000fe200078e00ff */
[----:B------:R-:W-:Y:S02]  /*3690*/  CS2R R10, SRZ ;  /* 0x00000000000a7805 */ /* 0x000fe4000001ff00 */
[----:B------:R-:W-:Y:S01]  /*36a0*/  CS2R R8, SRZ ;  /* 0x0000000000087805 */ /* 0x000fe2000001ff00 */
[----:B--2---:R-:W-:-:S03]  /*36b0*/  ULEA UR6, UR5, UR4, 0x18 ;  /* 0x0000000405067291 */ /* 0x004fc6000f8ec0ff */
[----:B------:R-:W-:-:S09]  /*36c0*/  UMOV UR5, URZ ;  /* 0x000000ff00057c82 */ /* 0x000fd20008000000 */
.L_x_68:
[----:B------:R-:W-:Y:S02]  /*36d0*/  LEA R2, R8, UR6, 0x3 ;  /* 0x0000000608027c11 */ /* 0x000fe4000f8e18ff */
[----:B------:R-:W-:-:S03]  /*36e0*/  SHF.L.U32 R4, R9, 0x1f, RZ ;  /* 0x0000001f09047819 */ /* 0x000fc600000006ff */
[----:B------:R-:W-:Y:S01]  /*36f0*/  VIADD R5, R2, 0x1d0 ;  /* 0x000001d002057836 */ /* 0x000fe20000000000 */
[----:B------:R-:W2:Y:S02]  /*3700*/  SYNCS.PHASECHK.TRANS64.TRYWAIT P0, [R2+URZ+0x1c0], R4 ;  /* 0x0001c004020075a7 */ /* 0x000ea400080011ff */
[----:B--2---:R-:W-:Y:S05]  /*3710*/  @!P0 BRA `(.L_x_65) ;  /* 0x0000005000ac8947 */ /* 0x004fea0003800000 */
.L_x_172:
[----:B------:R-:W-:Y:S01]  /*3720*/  ULEA UR4, UR5, UR6, 0x3 ;  /* 0x0000000605047291 */ /* 0x000fe2000f8e18ff */
[----:B--2---:R-:W-:Y:S01]  /*3730*/  PRMT R2, RZ, 0x654, R5 ;  /* 0x00000654ff027816 */ /* 0x004fe20000000005 */
[----:B------:R-:W-:Y:S01]  /*3740*/  @!P2 IMAD.MOV.U32 R4, RZ, RZ, 0x10 ;  /* 0x00000010ff04a424 */ /* 0x000fe200078e00ff */
[----:B------:R-:W-:Y:S01]  /*3750*/  SHF.L.U32 R5, R12, 0x1f, RZ ;  /* 0x0000001f0c057819 */ /* 0x000fe200000006ff */
[----:B------:R-:W-:Y:S01]  /*3760*/  UIADD3 UR7, UPT, UPT, UR4, 0x160, URZ ;  /* 0x0000016004077890 */ /* 0x000fe2000fffe0ff */
[----:B------:R2:W-:Y:S05]  /*3770*/  SYNCS.ARRIVE.TRANS64.RED.A1T0 RZ, [R2+URZ], RZ ;  /* 0x000000ff02ff79a7 */ /* 0x0005ea00081004ff */
[----:B------:R-:W-:Y:S01]  /*3780*/  IMAD.U32 R6, RZ, RZ, UR7 ;  /* 0x00000007ff067e24 */ /* 0x000fe2000f8e00ff */
[----:B------:R-:W3:Y:S04]  /*3790*/  SYNCS.PHASECHK.TRANS64.TRYWAIT P0, [UR4+0x170], R5 ;  /* 0x00017005ff0075a7 */ /* 0x000ee80008001104 */
[----:B------:R-:W-:Y:S01]  /*37a0*/  PRMT R6, R0, 0x654, R6 ;  /* 0x0000065400067816 */ /* 0x000fe20000000006 */
[----:B--23--:R-:W-:Y:S06]  /*37b0*/  @!P0 BRA `(.L_x_66) ;  /* 0x0000005000988947 */ /* 0x00cfec0003800000 */
.L_x_174:
[----:B------:R-:W-:Y:S01]  /*37c0*/  ULEA UR8, UR5, UR6, 0x4 ;  /* 0x0000000605087291 */ /* 0x000fe2000f8e20ff */
[----:B------:R-:W-:Y:S01]  /*37d0*/  SEL R3, R6, R3, !P2 ;  /* 0x0000000306037207 */ /* 0x000fe20005000000 */
[----:B------:R-:W-:Y:S01]  /*37e0*/  UIADD3 UR9, UPT, UPT, UR4, 0x160, URZ ;  /* 0x0000016004097890 */ /* 0x000fe2000fffe0ff */
[----:B--2---:R-:W-:Y:S01]  /*37f0*/  LEA R2, R11, UR6, 0x3 ;  /* 0x000000060b027c11 */ /* 0x004fe2000f8e18ff */
[----:B------:R-:W-:Y:S01]  /*3800*/  UIADD3 UR8, UPT, UPT, UR8, 0x1f0, URZ ;  /* 0x000001f008087890 */ /* 0x000fe2000fffe0ff */
[----:B------:R2:W-:Y:S01]  /*3810*/  @!P2 SYNCS.ARRIVE.TRANS64.RED RZ, [R3+URZ], R4 ;  /* 0x0000000403ffa9a7 */ /* 0x0005e200080004ff */
[----:B------:R-:W-:Y:S01]  /*3820*/  UIADD3 UR4, UPT, UPT, UR5, 0x1, URZ ;  /* 0x0000000105047890 */ /* 0x000fe2000fffe0ff */
[----:B------:R-:W-:-:S03]  /*3830*/  VIADD R8, R8, 0x1 ;  /* 0x0000000108087836 */ /* 0x000fc60000000000 */
[----:B------:R-:W-:Y:S02]  /*3840*/  UISETP.NE.AND UP0, UPT, UR4, 0x2, UPT ;  /* 0x000000020400788c */ /* 0x000fe4000bf05270 */
[----:B------:R-:W-:Y:S01]  /*3850*/  ISETP.NE.AND P0, PT, R8, 0x2, PT ;  /* 0x000000020800780c */ /* 0x000fe20003f05270 */
[----:B------:R-:W-:Y:S06]  /*3860*/  UGETNEXTWORKID.BROADCAST [UR8], [UR9] ;  /* 0x00000000080073ca */ /* 0x000fec0008000100 */
[----:B------:R-:W-:Y:S02]  /*3870*/  USEL UR7, URZ, 0x1, UP0 ;  /* 0x00000001ff077887 */ /* 0x000fe40008000000 */
[----:B------:R-:W-:-:S04]  /*3880*/  USEL UR5, UR4, URZ, UP0 ;  /* 0x000000ff04057287 */ /* 0x000fc80008000000 */
[----:B------:R-:W-:Y:S02]  /*3890*/  LOP3.LUT R12, R12, UR7, RZ, 0x3c, !PT ;  /* 0x000000070c0c7c12 */ /* 0x000fe4000f8e3cff */
[----:B--2---:R-:W-:-:S04]  /*38a0*/  SHF.L.U32 R4, R10, 0x1f, RZ ;  /* 0x0000001f0a047819 */ /* 0x004fc800000006ff */
[----:B------:R-:W2:Y:S02]  /*38b0*/  SYNCS.PHASECHK.TRANS64.TRYWAIT P1, [R2+URZ+0x160], R4 ;  /* 0x00016004020075a7 */ /* 0x000ea400080211ff */
[----:B--2---:R-:W-:Y:S05]  /*38c0*/  @!P1 BRA `(.L_x_67) ;  /* 0x00000050006c9947 */ /* 0x004fea0003800000 */
.L_x_175:
[C---:B--2---:R-:W-:Y:S01]  /*38d0*/  LEA R4, R11.reuse, UR6, 0x4 ;  /* 0x000000060b047c11 */ /* 0x044fe2000f8e20ff */
[----:B------:R-:W-:Y:S01]  /*38e0*/  VIADD R2, R2, 0x170 ;  /* 0x0000017002027836 */ /* 0x000fe20000000000 */
[----:B------:R-:W-:Y:S01]  /*38f0*/  SEL R8, R8, RZ, P0 ;  /* 0x000000ff08087207 */ /* 0x000fe20000000000 */
[----:B------:R-:W-:-:S03]  /*3900*/  VIADD R11, R11, 0x1 ;  /* 0x000000010b0b7836 */ /* 0x000fc60000000000 */
[----:B------:R-:W2:Y:S01]  /*3910*/  LDS.128 R4, [R4+0x1f0] ;  /* 0x0001f00004047984 */ /* 0x000ea20000000c00 */
[----:B------:R-:W-:Y:S02]  /*3920*/  PRMT R2, RZ, 0x654, R2 ;  /* 0x00000654ff027816 */ /* 0x000fe40000000002 */
[C---:B------:R-:W-:Y:S01]  /*3930*/  ISETP.NE.AND P1, PT, R11.reuse, 0x2, PT ;  /* 0x000000020b00780c */ /* 0x040fe20003f25270 */
[----:B------:R-:W-:Y:S01]  /*3940*/  @!PT LDS RZ, [RZ] ;  /* 0x00000000fffff984 */ /* 0x000fe20000000800 */
[----:B------:R-:W-:Y:S01]  /*3950*/  @!PT LDS RZ, [RZ] ;  /* 0x00000000fffff984 */ /* 0x000fe20000000800 */
[----:B------:R-:W-:Y:S01]  /*3960*/  @!PT LDS RZ, [RZ] ;  /* 0x00000000fffff984 */ /* 0x000fe20000000800 */
[----:B------:R-:W-:Y:S01]  /*3970*/  @!PT LDS RZ, [RZ] ;  /* 0x00000000fffff984 */ /* 0x000fe20000000800 */
[----:B------:R3:W-:Y:S06]  /*3980*/  MEMBAR.ALL.CTA ;  /* 0x0000000000007992 */ /* 0x0007ec0000008000 */
[----:B---3--:R-:W3:Y:S01]  /*3990*/  FENCE.VIEW.ASYNC.S ;  /* 0x00000000000073c6 */ /* 0x008ee20000000000 */
[----:B------:R-:W-:Y:S01]  /*39a0*/  SEL R11, R11, RZ, P1 ;  /* 0x000000ff0b0b7207 */ /* 0x000fe20000800000 */
[----:B---3--:R3:W-:Y:S01]  /*39b0*/  SYNCS.ARRIVE.TRANS64.RED.A1T0 RZ, [R2+URZ], RZ ;  /* 0x000000ff02ff79a7 */ /* 0x0087e200081004ff */
[----:B--2---:R-:W-:-:S02]  /*39c0*/  LOP3.LUT P3, RZ, R6, 0x1, RZ, 0xc0, !PT ;  /* 0x0000000106ff7812 */ /* 0x004fc4000786c0ff */
[----:B------:R-:W-:-:S04]  /*39d0*/  SEL R4, RZ, 0x1, P1 ;  /* 0x00000001ff047807 */ /* 0x000fc80000800000 */
[----:B------:R-:W-:Y:S02]  /*39e0*/  LOP3.LUT R10, R10, R4, RZ, 0x3c, !PT ;  /* 0x000000040a0a7212 */ /* 0x000fe400078e3cff */
[----:B---3--:R-:W-:-:S04]  /*39f0*/  SEL R2, RZ, 0x1, P0 ;  /* 0x00000001ff027807 */ /* 0x008fc80000000000 */
[----:B------:R-:W-:Y:S01]  /*3a00*/  LOP3.LUT R9, R9, R2, RZ, 0x3c, !PT ;  /* 0x0000000209097212 */ /* 0x000fe200078e3cff */
[----:B------:R-:W-:Y:S06]  /*3a10*/  @P3 BRA `(.L_x_68) ;  /* 0xfffffffc002c3947 */ /* 0x000fec000383ffff */
[----:B------:R-:W-:Y:S01]  /*3a20*/  ULEA UR4, UR5, UR6, 0x3 ;  /* 0x0000000605047291 */ /* 0x000fe2000f8e18ff */
[----:B------:R-:W-:-:S08]  /*3a30*/  SHF.L.U32 R2, R12, 0x1f, RZ ;  /* 0x0000001f0c027819 */ /* 0x000fd000000006ff */
[----:B------:R-:W2:Y:S02]  /*3a40*/  SYNCS.PHASECHK.TRANS64 P0, [UR4+0x170], R2 ;  /* 0x00017002ff0075a7 */ /* 0x000ea40008001004 */
[----:B--2---:R-:W-:Y:S05]  /*3a50*/  @P0 BRA `(.L_x_69) ;  /* 0x0000000000080947 */ /* 0x004fea0003800000 */
[----:B------:R-:W2:Y:S02]  /*3a60*/  SYNCS.PHASECHK.TRANS64.TRYWAIT P0, [UR4+0x170], R2 ;  /* 0x00017002ff0075a7 */ /* 0x000ea40008001104 */
[----:B--2---:R-:W-:Y:S05]  /*3a70*/  @!P0 BRA `(.L_x_70) ;  /* 0x0000005000148947 */ /* 0x004fea0003800000 */
.L_x_69:
[----:B------:R-:W-:-:S04]  /*3a80*/  UIADD3 UR7, UPT, UPT, UR5, 0x1, URZ ;  /* 0x0000000105077890 */ /* 0x000fc8000fffe0ff */
[----:B------:R-:W-:-:S04]  /*3a90*/  UISETP.NE.AND UP0, UPT, UR7, 0x2, UPT ;  /* 0x000000020700788c */ /* 0x000fc8000bf05270 */
[----:B------:R-:W-:Y:S02]  /*3aa0*/  USEL UR8, URZ, 0x1, UP0 ;  /* 0x00000001ff087887 */ /* 0x000fe40008000000 */
[----:B------:R-:W-:-:S04]  /*3ab0*/  USEL UR7, UR7, URZ, UP0 ;  /* 0x000000ff07077287 */ /* 0x000fc80008000000 */
[----:B------:R-:W-:Y:S01]  /*3ac0*/  ULEA UR7, UR7, UR6, 0x3 ;  /* 0x0000000607077291 */ /* 0x000fe2000f8e18ff */
[----:B--2---:R-:W-:-:S04]  /*3ad0*/  LOP3.LUT R2, R12, UR8, RZ, 0x3c, !PT ;  /* 0x000000080c027c12 */ /* 0x004fc8000f8e3cff */
[----:B------:R-:W-:-:S04]  /*3ae0*/  SHF.L.U32 R0, R2, 0x1f, RZ ;  /* 0x0000001f02007819 */ /* 0x000fc800000006ff */
[----:B------:R-:W2:Y:S02]  /*3af0*/  SYNCS.PHASECHK.TRANS64 P0, [UR7+0x170], R0 ;  /* 0x00017000ff0075a7 */ /* 0x000ea40008001007 */
[----:B-12---:R-:W-:Y:S05]  /*3b00*/  @P0 EXIT ;  /* 0x000000000000094d */ /* 0x006fea0003800000 */
[----:B------:R-:W-:Y:S02]  /*3b10*/  SHF.L.U32 R2, R2, 0x1f, RZ ;  /* 0x0000001f02027819 */ /* 0x000fe400000006ff */
[----:B------:R-:W-:-:S07]  /*3b20*/  MOV R0, UR7 ;  /* 0x0000000700007c02 */ /* 0x000fce0008000f00 */
.L_x_71:
[----:B-1----:R1:W2:Y:S02]  /*3b30*/  SYNCS.PHASECHK.TRANS64.TRYWAIT P0, [R0+URZ+0x170], R2 ;  /* 0x00017002000075a7 */ /* 0x0022a400080011ff */
[----:B--2---:R-:W-:Y:S05]  /*3b40*/  @!P0 NANOSLEEP.SYNCS 0x989680 ;  /* 0x009896800000895d */ /* 0x004fea0003900000 */
[----:B------:R-:W2:Y:S02]  /*3b50*/  @!P0 SYNCS.PHASECHK.TRANS64 P0, [R0+URZ+0x170], R2 ;  /* 0x00017002000085a7 */ /* 0x000ea400080010ff */
[----:B--2---:R-:W-:Y:S05]  /*3b60*/  @P0 EXIT ;  /* 0x000000000000094d */ /* 0x004fea0003800000 */
[----:B------:R-:W-:Y:S05]  /*3b70*/  BRA `(.L_x_71) ;  /* 0xfffffffc00ec7947 */ /* 0x000fea000383ffff */
.L_x_64:
[----:B------:R-:W-:Y:S05]  /*3b80*/  BRA.U UP5, `(.L_x_72) ;  /* 0x0000001105a47547 */ /* 0x000fea000b800000 */
[----:B------:R-:W2:Y:S01]  /*3b90*/  S2UR UR7, SR_CgaCtaId ;  /* 0x00000000000779c3 */ /* 0x000ea20000008800 */
[----:B------:R-:W-:Y:S01]  /*3ba0*/  UMOV UR4, 0x40 ;  /* 0x0000004000047882 */ /* 0x000fe20000000000 */
[----:B------:R-:W-:Y:S01]  /*3bb0*/  NOP ;  /* 0x0000000000007918 */ /* 0x000fe20000000000 */
[----:B------:R-:W-:Y:S01]  /*3bc0*/  UMOV UR6, 0x400 ;  /* 0x0000040000067882 */ /* 0x000fe20000000000 */
[----:B--2---:R-:W-:Y:S02]  /*3bd0*/  ULEA UR5, UR7, UR4, 0x18 ;  /* 0x0000000407057291 */ /* 0x004fe4000f8ec0ff */
[----:B------:R-:W-:-:S07]  /*3be0*/  ULEA UR6, UR7, UR6, 0x18 ;  /* 0x0000000607067291 */ /* 0x000fce000f8ec0ff */
[----:B------:R-:W2:Y:S02]  /*3bf0*/  LDS.U8 R0, [UR5+0x1c] ;  /* 0x00001c05ff007984 */ /* 0x000ea40008000000 */
[----:B--2---:R-:W-:-:S13]  /*3c00*/  ISETP.NE.AND P0, PT, R0, RZ, PT ;  /* 0x000000ff0000720c */ /* 0x004fda0003f05270 */
[----:B------:R-:W-:Y:S05]  /*3c10*/  @P0 BRA `(.L_x_73) ;  /* 0x0000000400080947 */ /* 0x000fea0003800000 */
[----:B------:R-:W-:Y:S02]  /*3c20*/  UISETP.NE.U32.AND UP1, UPT, UR33, 0x1, UPT ;  /* 0x000000012100788c */ /* 0x000fe4000bf25070 */
[----:B------:R-:W-:-:S07]  /*3c30*/  UIADD3 UR7, UPT, UPT, UR5, 0x8, URZ ;  /* 0x0000000805077890 */ /* 0x000fce000fffe0ff */
[----:B------:R-:W-:Y:S05]  /*3c40*/  BRA.U !UP1, `(.L_x_74) ;  /* 0x00000001099c7547 */ /* 0x000fea000b800000 */
[----:B------:R-:W-:Y:S01]  /*3c50*/  ELECT P0, URZ, PT ;  /* 0x0000000000ff782f */ /* 0x000fe20003800000 */
[----:B------:R-:W-:-:S12]  /*3c60*/  BSSY B0, `(.L_x_74) ;  /* 0x0000025000007945 */ /* 0x000fd80003800000 */
[----:B------:R-:W-:Y:S05]  /*3c70*/  @!P0 BRA `(.L_x_75) ;  /* 0x00000000008c8947 */ /* 0x000fea0003800000 */
[----:B------:R-:W-:-:S05]  /*3c80*/  UMOV UR4, 0x10 ;  /* 0x0000001000047882 */ /* 0x000fca0000000000 */
[----:B------:R-:W-:Y:S04]  /*3c90*/  DEPBAR.LE SB2, 0x36 ;  /* 0x0000ad800000791a */ /* 0x000fe80000000000 */
[----:B------:R-:W2:Y:S02]  /*3ca0*/  UTCATOMSWS.2CTA.FIND_AND_SET.ALIGN UP0, UR4, UR4 ;  /* 0x00000004000475e3 */ /* 0x000ea40008200800 */
[----:B--2---:R-:W-:Y:S01]  /*3cb0*/  MOV R10, UR4 ;  /* 0x00000004000a7c02 */ /* 0x004fe20008000f00 */
[----:B------:R-:W-:Y:S06]  /*3cc0*/  BRA.U UP0, `(.L_x_76) ;  /* 0x0000000100187547 */ /* 0x000fec000b800000 */
.L_x_77:
[----:B------:R-:W-:Y:S05]  /*3cd0*/  NANOSLEEP 0x64 ;  /* 0x000000640000795d */ /* 0x000fea0003800000 */
[----:B------:R-:W-:-:S05]  /*3ce0*/  UMOV UR4, 0x10 ;  /* 0x0000001000047882 */ /* 0x000fca0000000000 */
[----:B------:R-:W-:Y:S04]  /*3cf0*/  DEPBAR.LE SB2, 0x36 ;  /* 0x0000ad800000791a */ /* 0x000fe80000000000 */
[----:B------:R-:W2:Y:S02]  /*3d00*/  UTCATOMSWS.2CTA.FIND_AND_SET.ALIGN UP0, UR4, UR4 ;  /* 0x00000004000475e3 */ /* 0x000ea40008200800 */
[----:B--2---:R-:W-:Y:S01]  /*3d10*/  MOV R10, UR4 ;  /* 0x00000004000a7c02 */ /* 0x004fe20008000f00 */
[----:B------:R-:W-:Y:S05]  /*3d20*/  BRA.U !UP0, `(.L_x_77) ;  /* 0xfffffffd08e87547 */ /* 0x000fea000b83ffff */
.L_x_76:
[----:B------:R-:W2:Y:S01]  /*3d30*/  LDS R6, [UR5+0x10] ;  /* 0x00001005ff067984 */ /* 0x000ea20008000800 */
[----:B------:R-:W-:Y:S01]  /*3d40*/  IMAD.U32 R0, RZ, RZ, UR6 ;  /* 0x00000006ff007e24 */ /* 0x000fe2000f8e00ff */
[----:B------:R-:W-:-:S03]  /*3d50*/  MOV R4, UR34 ;  /* 0x0000002200047c02 */ /* 0x000fc60008000f00 */
[----:B------:R-:W-:Y:S01]  /*3d60*/  VIADD R0, R0, 0x210 ;  /* 0x0000021000007836 */ /* 0x000fe20000000000 */
[----:B--2---:R-:W-:-:S04]  /*3d70*/  SHF.L.U32 R6, R6, 0x1f, RZ ;  /* 0x0000001f06067819 */ /* 0x004fc800000006ff */
[----:B------:R-:W2:Y:S02]  /*3d80*/  SYNCS.PHASECHK.TRANS64.TRYWAIT P0, [UR5+0x8], R6 ;  /* 0x00000806ff0075a7 */ /* 0x000ea40008001105 */
[----:B--2---:R-:W-:Y:S05]  /*3d90*/  @P0 BRA `(.L_x_78) ;  /* 0x0000000000080947 */ /* 0x004fea0003800000 */
[----:B------:R-:W2:Y:S02]  /*3da0*/  SYNCS.PHASECHK.TRANS64.TRYWAIT P0, [UR5+0x8], R6 ;  /* 0x00000806ff0075a7 */ /* 0x000ea40008001105 */
[----:B--2---:R-:W-:Y:S05]  /*3db0*/  @!P0 BRA `(.L_x_79) ;  /* 0x0000004c005c8947 */ /* 0x004fea0003800000 */
.L_x_78:
[----:B------:R-:W-:Y:S01]  /*3dc0*/  PRMT R4, R4, 0x654, R0 ;  /* 0x0000065404047816 */ /* 0x000fe20000000000 */
[----:B------:R-:W-:Y:S01]  /*3dd0*/  HFMA2 R0, -RZ, RZ, 0, 5.9604644775390625e-08 ;  /* 0x00000001ff007431 */ /* 0x000fe200000001ff */
[----:B------:R-:W-:Y:S01]  /*3de0*/  UPRMT UR4, UR34, 0x654, UR7 ;  /* 0x0000065422047896 */ /* 0x000fe20008000007 */
[----:B------:R-:W-:Y:S02]  /*3df0*/  IMAD.MOV.U32 R8, RZ, RZ, 0xffff ;  /* 0x0000ffffff087424 */ /* 0x000fe400078e00ff */
[----:B--2---:R-:W-:Y:S02]  /*3e00*/  IMAD.MOV.U32 R6, RZ, RZ, 0x4 ;  /* 0x00000004ff067424 */ /* 0x004fe400078e00ff */
[----:B------:R-:W-:Y:S01]  /*3e10*/  IMAD.SHL.U32 R9, R10, 0x20, RZ ;  /* 0x000000200a097824 */ /* 0x000fe200078e00ff */
[----:B------:R-:W-:Y:S02]  /*3e20*/  MOV R5, UR4 ;  /* 0x0000000400057c02 */ /* 0x000fe40008000f00 */
[-C--:B------:R-:W-:Y:S01]  /*3e30*/  SHF.L.U32 R8, R8, R10.reuse, RZ ;  /* 0x0000000a08087219 */ /* 0x080fe200000006ff */
[----:B------:R2:W-:Y:S01]  /*3e40*/  SYNCS.ARRIVE.TRANS64.RED RZ, [UR4], R6 ;  /* 0x00000006ffff79a7 */ /* 0x0005e20008000404 */
[----:B------:R-:W-:Y:S01]  /*3e50*/  SHF.L.U32 R7, R0, R10, RZ ;  /* 0x0000000a00077219 */ /* 0x000fe200000006ff */
[----:B------:R2:W-:Y:S04]  /*3e60*/  STS [UR6+0x210], R9 ;  /* 0x00021009ff007988 */ /* 0x0005e80008000806 */
[----:B------:R2:W-:Y:S04]  /*3e70*/  STAS [R4.64], R10 ;  /* 0x0000000a04007dbd */ /* 0x0005e8000c0008ff */
[----:B------:R2:W-:Y:S04]  /*3e80*/  ATOMS.OR RZ, [UR5+0x14], R8 ;  /* 0x00001408ffff798c */ /* 0x0005e8000b000005 */
[----:B------:R2:W-:Y:S04]  /*3e90*/  ATOMS.OR RZ, [UR5+0x18], R7 ;  /* 0x00001807ffff798c */ /* 0x0005e8000b000005 */
[----:B------:R2:W-:Y:S02]  /*3ea0*/  ATOMS.XOR RZ, [UR5+0x10], R0 ;  /* 0x00001000ffff798c */ /* 0x0005e4000b800005 */
.L_x_75:
[----:B-1----:R-:W-:Y:S05]  /*3eb0*/  BSYNC B0 ;  /* 0x0000000000007941 */ /* 0x002fea0003800000 */
.L_x_74:
[----:B------:R-:W-:Y:S05]  /*3ec0*/  BRA.U UP1, `(.L_x_80) ;  /* 0x00000001016c7547 */ /* 0x000fea000b800000 */
[----:B------:R-:W-:-:S03]  /*3ed0*/  UMOV UR4, 0xffffffff ;  /* 0xffffffff00047882 */ /* 0x000fc60000000000 */
[----:B------:R-:W-:Y:S05]  /*3ee0*/  BRA.DIV UR4, `(.L_x_81) ;  /* 0x0000004e04287947 */ /* 0x000fea000b800000 */
[----:B------:R-:W-:-:S13]  /*3ef0*/  ELECT P0, URZ, PT ;  /* 0x0000000000ff782f */ /* 0x000fda0003800000 */
.L_x_179:
[----:B------:R-:W-:Y:S05]  /*3f00*/  @!P0 BRA `(.L_x_80) ;  /* 0x00000000005c8947 */ /* 0x000fea0003800000 */
[----:B--2---:R-:W2:Y:S02]  /*3f10*/  LDS R4, [UR5+0x10] ;  /* 0x00001005ff047984 */ /* 0x004ea40008000800 */
[----:B--2---:R-:W-:-:S04]  /*3f20*/  SHF.L.U32 R4, R4, 0x1f, RZ ;  /* 0x0000001f04047819 */ /* 0x004fc800000006ff */
[----:B------:R-:W2:Y:S02]  /*3f30*/  SYNCS.PHASECHK.TRANS64.TRYWAIT P0, [UR5+0x8], R4 ;  /* 0x00000804ff0075a7 */ /* 0x000ea40008001105 */
[----:B--2---:R-:W-:Y:S05]  /*3f40*/  @P0 BRA `(.L_x_82) ;  /* 0x0000000000080947 */ /* 0x004fea0003800000 */
[----:B------:R-:W2:Y:S02]  /*3f50*/  SYNCS.PHASECHK.TRANS64.TRYWAIT P0, [UR5+0x8], R4 ;  /* 0x00000804ff0075a7 */ /* 0x000ea40008001105 */
[----:B--2---:R-:W-:Y:S05]  /*3f60*/  @!P0 BRA `(.L_x_83) ;  /* 0x0000004c002c8947 */ /* 0x004fea0003800000 */
.L_x_82:
[----:B------:R-:W3:Y:S01]  /*3f70*/  LDS R6, [UR6+0x210] ;  /* 0x00021006ff067984 */ /* 0x000ee20008000800 */
[----:B--2---:R-:W-:Y:S02]  /*3f80*/  HFMA2 R0, -RZ, RZ, 0, 5.9604644775390625e-08 ;  /* 0x00000001ff007431 */ /* 0x004fe400000001ff */
[----:B------:R-:W-:Y:S01]  /*3f90*/  IMAD.MOV.U32 R4, RZ, RZ, 0xffff ;  /* 0x0000ffffff047424 */ /* 0x000fe200078e00ff */
[----:B------:R-:W-:Y:S01]  /*3fa0*/  UPRMT UR4, UR34, 0x654, UR7 ;  /* 0x0000065422047896 */ /* 0x000fe20008000007 */
[----:B---3--:R-:W-:-:S03]  /*3fb0*/  IMAD.SHL.U32 R5, R6, 0x20, RZ ;  /* 0x0000002006057824 */ /* 0x008fc600078e00ff */
[-C--:B------:R-:W-:Y:S02]  /*3fc0*/  SHF.L.U32 R4, R4, R6.reuse, RZ ;  /* 0x0000000604047219 */ /* 0x080fe400000006ff */
[----:B------:R-:W-:Y:S01]  /*3fd0*/  SHF.L.U32 R6, R0, R6, RZ ;  /* 0x0000000600067219 */ /* 0x000fe200000006ff */
[----:B------:R3:W-:Y:S04]  /*3fe0*/  STS [UR6+0x210], R5 ;  /* 0x00021005ff007988 */ /* 0x0007e80008000806 */
[----:B------:R3:W-:Y:S04]  /*3ff0*/  ATOMS.OR RZ, [UR5+0x14], R4 ;  /* 0x00001404ffff798c */ /* 0x0007e8000b000005 */
[----:B------:R3:W-:Y:S01]  /*4000*/  ATOMS.OR RZ, [UR5+0x18], R6 ;  /* 0x00001806ffff798c */ /* 0x0007e2000b000005 */
[----:B------:R-:W-:Y:S03]  /*4010*/  SYNCS.ARRIVE.TRANS64.RED.A1T0 RZ, [UR4], RZ ;  /* 0x000000ffffff79a7 */ /* 0x000fe60008100404 */
[----:B------:R3:W-:Y:S01]  /*4020*/  ATOMS.XOR RZ, [UR5+0x10], R0 ;  /* 0x00001000ffff798c */ /* 0x0007e2000b800005 */
[----:B------:R-:W-:Y:S05]  /*4030*/  BRA `(.L_x_80) ;  /* 0x0000000000107947 */ /* 0x000fea0003800000 */
.L_x_73:
[----:B------:R-:W-:Y:S02]  /*4040*/  MOV R0, 0xffffffff ;  /* 0xffffffff00007802 */ /* 0x000fe40000000f00 */
[----:B------:R-:W-:-:S03]  /*4050*/  MOV R4, 0x4080 ;  /* 0x0000408000047802 */ /* 0x000fc60000000f00 */
[----:B------:R2:W-:Y:S04]  /*4060*/  STS [UR6+0x210], R0 ;  /* 0x00021000ff007988 */ /* 0x0005e80008000806 */
[----:B-12--5:R-:W-:Y:S05]  /*4070*/  CALL.REL.NOINC `($__internal_1_$__cuda_sm10x_tcgen05_guardrail_trap_phase_invalid_during_alloc) ;  /* 0x0000005000347944 */ /* 0x026fea0003c00000 */
.L_x_80:
[----:B------:R-:W-:Y:S05]  /*4080*/  WARPSYNC.ALL ;  /* 0x0000000000007948 */ /* 0x000fea0003800000 */
[----:B------:R-:W4:Y:S01]  /*4090*/  S2UR UR4, SR_CgaCtaId ;  /* 0x00000000000479c3 */ /* 0x000f220000008800 */
[----:B------:R-:W-:Y:S01]  /*40a0*/  UMOV UR17, 0x400 ;  /* 0x0000040000117882 */ /* 0x000fe20000000000 */
[----:B------:R-:W-:-:S06]  /*40b0*/  NOP ;  /* 0x0000000000007918 */ /* 0x000fcc0000000000 */
[----:B------:R-:W-:Y:S06]  /*40c0*/  BAR.ARV 0x6, 0xa0 ;  /* 0x0182800000007b1d */ /* 0x000fec0000002000 */
[----:B------:R-:W1:Y:S01]  /*40d0*/  LDCU UR6, c[0x0][0x38c] ;  /* 0x00007180ff0677ac */ /* 0x000e620008000800 */
[----:B------:R-:W-:Y:S01]  /*40e0*/  LOP3.LUT R3, R3, 0xffff, RZ, 0xc0, !PT ;  /* 0x0000ffff03037812 */ /* 0x000fe200078ec0ff */
[----:B--2---:R-:W-:Y:S01]  /*40f0*/  IMAD.MOV.U32 R9, RZ, RZ, 0x1 ;  /* 0x00000001ff097424 */ /* 0x004fe200078e00ff */
[----:B------:R-:W-:Y:S01]  /*4100*/  LOP3.LUT R2, R2, 0xffff, RZ, 0xc0, !PT ;  /* 0x0000ffff02027812 */ /* 0x000fe200078ec0ff */
[----:B------:R-:W-:Y:S01]  /*4110*/  IMAD.MOV.U32 R8, RZ, RZ, RZ ;  /* 0x000000ffff087224 */ /* 0x000fe200078e00ff */
[----:B------:R-:W-:Y:S01]  /*4120*/  R2UR UR20, R3 ;  /* 0x00000000031472ca */ /* 0x000fe200000e0000 */
[----:B------:R-:W-:Y:S01]  /*4130*/  UMOV UR24, URZ ;  /* 0x000000ff00187c82 */ /* 0x000fe20008000000 */
[----:B------:R-:W-:-:S02]  /*4140*/  R2UR UR30, R2 ;  /* 0x00000000021e72ca */ /* 0x000fc400000e0000 */
[----:B------:R-:W-:Y:S01]  /*4150*/  CS2R R2, SRZ ;  /* 0x0000000000027805 */ /* 0x000fe2000001ff00 */
[----:B------:R-:W-:Y:S01]  /*4160*/  UMOV UR15, URZ ;  /* 0x000000ff000f7c82 */ /* 0x000fe20008000000 */
[----:B----4-:R-:W-:Y:S01]  /*4170*/  ULEA UR17, UR4, UR17, 0x18 ;  /* 0x0000001104117291 */ /* 0x010fe2000f8ec0ff */
[----:B------:R-:W-:Y:S01]  /*4180*/  UMOV UR14, URZ ;  /* 0x000000ff000e7c82 */ /* 0x000fe20008000000 */
[----:B------:R-:W-:Y:S02]  /*4190*/  UISETP.NE.AND UP3, UPT, UR33, URZ, UPT ;  /* 0x000000ff2100728c */ /* 0x000fe4000bf65270 */
[----:B------:R-:W-:Y:S02]  /*41a0*/  UIADD3 UR5, UPT, UPT, UR17, 0x4600, URZ ;  /* 0x0000460011057890 */ /* 0x000fe4000fffe0ff */
[----:B------:R-:W-:-:S03]  /*41b0*/  UIADD3 UR4, UPT, UPT, UR17, 0x2c600, URZ ;  /* 0x0002c60011047890 */ /* 0x000fc6000fffe0ff */
[----:B---3--:R-:W2:Y:S01]  /*41c0*/  LDS R0, [UR17+0x210] ;  /* 0x00021011ff007984 */ /* 0x008ea20008000800 */
[----:B-1----:R-:W-:Y:S02]  /*41d0*/  UIADD3 UR6, UPT, UPT, UR6, 0x3f, URZ ;  /* 0x0000003f06067890 */ /* 0x002fe4000fffe0ff */
[----:B------:R-:W-:Y:S02]  /*41e0*/  USHF.R.U32.HI UR5, URZ, 0x4, UR5 ;  /* 0x00000004ff057899 */ /* 0x000fe40008011605 */
[----:B------:R-:W-:Y:S02]  /*41f0*/  USHF.R.S32.HI UR25, URZ, 0x1f, UR6 ;  /* 0x0000001fff197899 */ /* 0x000fe40008011406 */
[----:B------:R-:W-:Y:S02]  /*4200*/  USHF.R.U32.HI UR4, URZ, 0x4, UR4 ;  /* 0x00000004ff047899 */ /* 0x000fe40008011604 */
[----:B------:R-:W-:Y:S02]  /*4210*/  ULEA.HI UR25, UR25, UR6, URZ, 0x6 ;  /* 0x0000000619197291 */ /* 0x000fe4000f8f30ff */
[----:B------:R-:W-:-:S02]  /*4220*/  ULOP3.LUT UR5, UR5, 0x3fff, URZ, 0xc0, !UPT ;  /* 0x00003fff05057892 */ /* 0x000fc4000f8ec0ff */
[----:B------:R-:W-:Y:S02]  /*4230*/  USHF.R.S32.HI UR25, URZ, 0x6, UR25 ;  /* 0x00000006ff197899 */ /* 0x000fe40008011419 */
[----:B------:R-:W-:Y:S02]  /*4240*/  ULOP3.LUT UR22, UR4, 0x3fff, URZ, 0xc0, !UPT ;  /* 0x00003fff04167892 */ /* 0x000fe4000f8ec0ff */
[----:B------:R-:W-:Y:S02]  /*4250*/  UISETP.LT.AND UP0, UPT, UR25, 0x1, UPT ;  /* 0x000000011900788c */ /* 0x000fe4000bf01270 */
[----:B------:R-:W-:Y:S02]  /*4260*/  ULOP3.LUT UR21, UR5, 0x10000, URZ, 0xfc, !UPT ;  /* 0x0001000005157892 */ /* 0x000fe4000f8efcff */
[----:B------:R-:W-:Y:S02]  /*4270*/  ULOP3.LUT UR22, UR22, 0x10000, URZ, 0xfc, !UPT ;  /* 0x0001000016167892 */ /* 0x000fe4000f8efcff */
[----:B------:R-:W-:Y:S01]  /*4280*/  USEL UR31, UR25, 0x1, !UP0 ;  /* 0x00000001191f7887 */ /* 0x000fe2000c000000 */
[----:B------:R-:W-:Y:S01]  /*4290*/  UMOV UR28, 0x0 ;  /* 0x00000000001c7882 */ /* 0x000fe20000000000 */
[----:B------:R-:W-:Y:S01]  /*42a0*/  UMOV UR29, 0x10100490 ;  /* 0x10100490001d7882 */ /* 0x000fe20000000000 */
[----:B------:R-:W-:Y:S01]  /*42b0*/  UMOV UR26, 0x0 ;  /* 0x00000000001a7882 */ /* 0x000fe20000000000 */
[----:B------:R-:W-:Y:S01]  /*42c0*/  UMOV UR27, 0x10100490 ;  /* 0x10100490001b7882 */ /* 0x000fe20000000000 */
[----:B--2---:R-:W-:-:S15]  /*42d0*/  R2UR UR32, R0 ;  /* 0x00000000002072ca */ /* 0x004fde00000e0000 */
.L_x_91:
[C---:B------:R-:W-:Y:S02]  /*42e0*/  LEA R0, R8.reuse, UR17, 0x3 ;  /* 0x0000001108007c11 */ /* 0x040fe4000f8e18ff */
[----:B------:R-:W-:Y:S02]  /*42f0*/  SHF.L.U32 R4, R3, 0x1f, RZ ;  /* 0x0000001f03047819 */ /* 0x000fe400000006ff */
[----:B------:R-:W-:Y:S02]  /*4300*/  LEA R5, R8, UR17, 0x4 ;  /* 0x0000001108057c11 */ /* 0x000fe4000f8e20ff */
[----:B------:R-:W1:Y:S02]  /*4310*/  SYNCS.PHASECHK.TRANS64.TRYWAIT P0, [R0+URZ+0x160], R4 ;  /* 0x00016004000075a7 */ /* 0x000e6400080011ff */
[----:B-1-3--:R-:W-:Y:S05]  /*4320*/  @!P0 BRA `(.L_x_84) ;  /* 0x0000004800548947 */ /* 0x00afea0003800000 */
.L_x_180:
[----:B-1----:R-:W1:Y:S01]  /*4330*/  LDS.128 R4, [R5+0x1f0] ;  /* 0x0001f00005047984 */ /* 0x002e620000000c00 */
[----:B------:R-:W-:Y:S02]  /*4340*/  VIADD R0, R0, 0x170 ;  /* 0x0000017000007836 */ /* 0x000fe40000000000 */
[----:B------:R-:W-:Y:S01]  /*4350*/  VIADD R8, R8, 0x1 ;  /* 0x0000000108087836 */ /* 0x000fe20000000000 */
[----:B------:R-:W-:Y:S01]  /*4360*/  @!PT LDS RZ, [RZ] ;  /* 0x00000000fffff984 */ /* 0x000fe20000000800 */
[----:B------:R-:W-:Y:S01]  /*4370*/  @!PT LDS RZ, [RZ] ;  /* 0x00000000fffff984 */ /* 0x000fe20000000800 */
[----:B------:R-:W-:Y:S01]  /*4380*/  @!PT LDS RZ, [RZ] ;  /* 0x00000000fffff984 */ /* 0x000fe20000000800 */
[----:B------:R-:W-:Y:S01]  /*4390*/  @!PT LDS RZ, [RZ] ;  /* 0x00000000fffff984 */ /* 0x000fe20000000800 */
[----:B------:R2:W-:Y:S06]  /*43a0*/  MEMBAR.ALL.CTA ;  /* 0x0000000000007992 */ /* 0x0005ec0000008000 */
[----:B--2---:R-:W2:Y:S01]  /*43b0*/  FENCE.VIEW.ASYNC.S ;  /* 0x00000000000073c6 */ /* 0x004ea20000000000 */
[----:B------:R-:W-:-:S04]  /*43c0*/  PRMT R0, RZ, 0x654, R0 ;  /* 0x00000654ff007816 */ /* 0x000fc80000000000 */
[----:B--2---:R2:W-:Y:S01]  /*43d0*/  SYNCS.ARRIVE.TRANS64.RED.A1T0 RZ, [R0+URZ], RZ ;  /* 0x000000ff00ff79a7 */ /* 0x0045e200081004ff */
[----:B-1----:R-:W-:Y:S01]  /*43e0*/  LOP3.LUT P1, RZ, R6, 0x1, RZ, 0xc0, !PT ;  /* 0x0000000106ff7812 */ /* 0x002fe2000782c0ff */
[----:B--2---:R-:W-:-:S12]  /*43f0*/  BRA.U UP3, `(.L_x_85) ;  /* 0x0000000103e07547 */ /* 0x004fd8000b800000 */
[----:B------:R-:W1:Y:S01]  /*4400*/  LDCU UR4, c[0x0][0x38c] ;  /* 0x00007180ff0477ac */ /* 0x000e620008000800 */
[----:B------:R-:W-:Y:S02]  /*4410*/  PLOP3.LUT P2, PT, PT, PT, PT, 0x80, 0x8 ;  /* 0x000000000008781c */ /* 0x000fe40003f4f070 */
[----:B------:R-:W-:Y:S01]  /*4420*/  SHF.L.U32 R4, R9, 0x1f, RZ ;  /* 0x0000001f09047819 */ /* 0x000fe200000006ff */
[----:B------:R-:W-:Y:S02]  /*4430*/  ULEA UR23, UR24, UR17, 0x3 ;  /* 0x0000001118177291 */ /* 0x000fe4000f8e18ff */
[----:B------:R-:W-:Y:S02]  /*4440*/  ULEA UR18, UR24, UR32, 0x6 ;  /* 0x0000002018127291 */ /* 0x000fe4000f8e30ff */
[----:B-1----:R-:W-:-:S06]  /*4450*/  UISETP.GE.AND UP0, UPT, UR4, 0x1, UPT ;  /* 0x000000010400788c */ /* 0x002fcc000bf06270 */
[----:B------:R-:W-:-:S05]  /*4460*/  PLOP3.LUT P0, PT, PT, PT, UP0, 0x80, 0x8 ;  /* 0x000000000008781c */ /* 0x000fca0003f0f008 */
[----:B------:R-:W-:-:S08]  /*4470*/  @UP0 ULEA UR4, UR15, UR17, 0x3 ;  /* 0x000000110f040291 */ /* 0x000fd0000f8e18ff */
[----:B------:R-:W-:-:S04]  /*4480*/  @P0 SHF.L.U32 R0, R2, 0x1f, RZ ;  /* 0x0000001f02000819 */ /* 0x000fc800000006ff */
[----:B------:R1:W2:Y:S01]  /*4490*/  @P0 SYNCS.PHASECHK.TRANS64.TRYWAIT P2, [UR4], R0 ;  /* 0x00000000ff0005a7 */ /* 0x0002a20008041104 */
[----:B------:R-:W3:Y:S02]  /*44a0*/  SYNCS.PHASECHK.TRANS64.TRYWAIT P0, [UR23+0x1a0], R4 ;  /* 0x0001a004ff0075a7 */ /* 0x000ee40008001117 */
[----:B-123--:R-:W-:Y:S05]  /*44b0*/  @!P0 BRA `(.L_x_86) ;  /* 0x0000004800048947 */ /* 0x00efea0003800000 */
.L_x_182:
[----:B------:R-:W-:Y:S01]  /*44c0*/  UMOV UR19, UR14 ;  /* 0x0000000e00137c82 */ /* 0x000fe20008000000 */
[----:B------:R-:W-:Y:S05]  /*44d0*/  BRA.U !UP0, `(.L_x_87) ;  /* 0x0000000108987547 */ /* 0x000fea000b800000 */
[----:B------:R-:W-:Y:S02]  /*44e0*/  UIADD3 UR19, UPT, UPT, UR31, UR14, URZ ;  /* 0x0000000e1f137290 */ /* 0x000fe4000fffe0ff */
[----:B------:R-:W-:Y:S01]  /*44f0*/  UPLOP3.LUT UP2, UPT, UPT, UPT, UPT, 0x40, 0x4 ;  /* 0x000000000004789c */ /* 0x000fe20003f4e870 */
[----:B------:R-:W-:Y:S01]  /*4500*/  UMOV UR16, UR25 ;  /* 0x0000001900107c82 */ /* 0x000fe20008000000 */
[----:B------:R-:W-:-:S09]  /*4510*/  UMOV UR6, UR15 ;  /* 0x0000000f00067c82 */ /* 0x000fd20008000000 */
.L_x_90:
[----:B--2---:R-:W-:Y:S01]  /*4520*/  ULEA UR5, UR6, UR17, 0x3 ;  /* 0x0000001106057291 */ /* 0x004fe2000f8e18ff */
[----:B---3--:R-:W-:Y:S11]  /*4530*/  @P2 BRA `(.L_x_88) ;  /* 0x00000000000c2947 */ /* 0x008ff60003800000 */
[----:B-1----:R-:W-:Y:S04]  /*4540*/  SHF.L.U32 R4, R2, 0x1f, RZ ;  /* 0x0000001f02047819 */ /* 0x002fe800000006ff */
[----:B------:R-:W1:Y:S02]  /*4550*/  SYNCS.PHASECHK.TRANS64.TRYWAIT P0, [UR5], R4 ;  /* 0x00000004ff0075a7 */ /* 0x000e640008001105 */
[----:B-1----:R-:W-:Y:S05]  /*4560*/  @!P0 BRA `(.L_x_89) ;  /* 0x0000004400f08947 */ /* 0x002fea0003800000 */
.L_x_88:
[----:B------:R-:W-:Y:S01]  /*4570*/  UISETP.NE.AND UP0, UPT, UR16, 0x1, UPT ;  /* 0x000000011000788c */ /* 0x000fe2000bf05270 */
[----:B------:R-:W-:Y:S01]  /*4580*/  PLOP3.LUT P2, PT, PT, PT, PT, 0x80, 0x8 ;  /* 0x000000000008781c */ /* 0x000fe20003f4f070 */
[----:B------:R-:W-:Y:S02]  /*4590*/  UIADD3 UR4, UPT, UPT, UR6, 0x1, URZ ;  /* 0x0000000106047890 */ /* 0x000fe4000fffe0ff */
[----:B------:R-:W-:Y:S02]  /*45a0*/  ULEA UR12, UR6, UR22, 0x7 ;  /* 0x00000016060c7291 */ /* 0x000fe4000f8e38ff */
[----:B------:R-:W-:Y:S01]  /*45b0*/  UISETP.NE.AND UP1, UPT, UR4, 0x14, UPT ;  /* 0x000000140400788c */ /* 0x000fe2000bf25270 */
[----:B------:R-:W-:Y:S01]  /*45c0*/  PLOP3.LUT P0, PT, PT, PT, UP0, 0x80, 0x8 ;  /* 0x000000000008781c */ /* 0x000fe20003f0f008 */
[----:B------:R-:W-:Y:S02]  /*45d0*/  UIADD3 UR10, UPT, UPT, UR12, 0x2, URZ ;  /* 0x000000020c0a7890 */ /* 0x000fe4000fffe0ff */
[----:B------:R-:W-:Y:S02]  /*45e0*/  USEL UR7, URZ, 0x1, UP1 ;  /* 0x00000001ff077887 */ /* 0x000fe40008800000 */
[----:B------:R-:W-:Y:S02]  /*45f0*/  USEL UR15, UR4, URZ, UP1 ;  /* 0x000000ff040f7287 */ /* 0x000fe40008800000 */
[----:B------:R-:W-:Y:S02]  /*4600*/  UIADD3 UR14, UPT, UPT, UR14, 0x1, URZ ;  /* 0x000000010e0e7890 */ /* 0x000fe4000fffe0ff */
[----:B------:R-:W-:Y:S01]  /*4610*/  @UP0 ULEA UR4, UR15, UR17, 0x3 ;  /* 0x000000110f040291 */ /* 0x000fe2000f8e18ff */
[----:B------:R-:W-:Y:S01]  /*4620*/  LOP3.LUT R2, R2, UR7, RZ, 0x3c, !PT ;  /* 0x0000000702027c12 */ /* 0x000fe2000f8e3cff */
[----:B------:R-:W-:Y:S01]  /*4630*/  UIADD3 UR7, UPT, UPT, UR5, 0xa0, URZ ;  /* 0x000000a005077890 */ /* 0x000fe2000fffe0ff */
[----:B------:R-:W-:Y:S02]  /*4640*/  UMOV UR13, 0x80004020 ;  /* 0x80004020000d7882 */ /* 0x000fe40000000000 */
[----:B-1----:R-:W-:Y:S01]  /*4650*/  @P0 SHF.L.U32 R0, R2, 0x1f, RZ ;  /* 0x0000001f02000819 */ /* 0x002fe200000006ff */
[----:B------:R-:W-:Y:S01]  /*4660*/  UMOV UR5, 0x80004020 ;  /* 0x8000402000057882 */ /* 0x000fe20000000000 */
[----:B------:R-:W-:Y:S01]  /*4670*/  UMOV UR11, 0x80004020 ;  /* 0x80004020000b7882 */ /* 0x000fe20000000000 */
[----:B------:R-:W-:Y:S01]  /*4680*/  UMOV UR9, 0x80004020 ;  /* 0x8000402000097882 */ /* 0x000fe20000000000 */
[----:B------:R2:W3:Y:S01]  /*4690*/  @P0 SYNCS.PHASECHK.TRANS64.TRYWAIT P2, [UR4], R0 ;  /* 0x00000000ff0005a7 */ /* 0x0004e20008041104 */
[----:B------:R-:W-:Y:S02]  /*46a0*/  ULEA UR4, UR6, UR21, 0x9 ;  /* 0x0000001506047291 */ /* 0x000fe4000f8e48ff */
[----:B------:R-:W-:Y:S02]  /*46b0*/  UISETP.NE.AND UP0, UPT, UR14, UR19, UPT ;  /* 0x000000130e00728c */ /* 0x000fe4000bf05270 */
[----:B------:R-:W-:Y:S02]  /*46c0*/  UIADD3 UR8, UPT, UPT, UR4, 0x2, URZ ;  /* 0x0000000204087890 */ /* 0x000fe4000fffe0ff */
[----:B------:R-:W-:Y:S01]  /*46d0*/  UIADD3 UR16, UPT, UPT, UR16, -0x1, URZ ;  /* 0xffffffff10107890 */ /* 0x000fe2000fffe0ff */
[----:B------:R-:W-:Y:S02]  /*46e0*/  UMOV UR6, UR15 ;  /* 0x0000000f00067c82 */ /* 0x000fe40008000000 */
[----:B------:R2:W-:Y:S01]  /*46f0*/  UTCQMMA.2CTA gdesc[UR4], gdesc[UR12], tmem[UR18], tmem[UR28], idesc[UR29], UP2 ;  /* 0x00ff1c0c040075ea */ /* 0x0005e20009200312 */
[----:B------:R-:W-:Y:S03]  /*4700*/  UPLOP3.LUT UP2, UPT, UPT, UPT, UPT, 0x80, 0x8 ;  /* 0x000000000008789c */ /* 0x000fe60003f4f070 */
[----:B------:R2:W-:Y:S01]  /*4710*/  UTCQMMA.2CTA gdesc[UR8], gdesc[UR10], tmem[UR18], tmem[UR26], idesc[UR27], UPT ;  /* 0x00ff1a0a080075ea */ /* 0x0005e2000ba00312 */
[----:B------:R2:W-:Y:S01]  /*4720*/  UTCBAR.2CTA.MULTICAST [UR7], URZ, UR20 ;  /* 0x000000ff070073e9 */ /* 0x0005e20008200814 */
[----:B------:R-:W-:Y:S06]  /*4730*/  BRA.U UP0, `(.L_x_90) ;  /* 0xfffffffd00787547 */ /* 0x000fec000b83ffff */
.L_x_87:
[----:B--2---:R-:W-:Y:S01]  /*4740*/  UIADD3 UR4, UPT, UPT, UR23, 0x180, URZ ;  /* 0x0000018017047890 */ /* 0x004fe2000fffe0ff */
[----:B------:R-:W-:-:S08]  /*4750*/  UMOV UR14, UR19 ;  /* 0x00000013000e7c82 */ /* 0x000fd00008000000 */
[----:B------:R2:W-:Y:S01]  /*4760*/  UTCBAR.2CTA.MULTICAST [UR4], URZ, UR30 ;  /* 0x000000ff040073e9 */ /* 0x0005e2000820081e */
[----:B------:R-:W-:Y:S02]  /*4770*/  NOP ;  /* 0x0000000000007918 */ /* 0x000fe40000000000 */
.L_x_85:
[----:B--2---:R-:W-:Y:S01]  /*4780*/  UIADD3 UR4, UPT, UPT, UR24, 0x1, URZ ;  /* 0x0000000118047890 */ /* 0x004fe2000fffe0ff */
[----:B------:R-:W-:-:S03]  /*4790*/  ISETP.NE.AND P0, PT, R8, 0x2, PT ;  /* 0x000000020800780c */ /* 0x000fc60003f05270 */
[----:B------:R-:W-:Y:S01]  /*47a0*/  UISETP.NE.AND UP0, UPT, UR4, 0x4, UPT ;  /* 0x000000040400788c */ /* 0x000fe2000bf05270 */
[----:B-1----:R-:W-:Y:S02]  /*47b0*/  SEL R0, RZ, 0x1, P0 ;  /* 0x00000001ff007807 */ /* 0x002fe40000000000 */
[----:B------:R-:W-:Y:S01]  /*47c0*/  SEL R8, R8, RZ, P0 ;  /* 0x000000ff08087207 */ /* 0x000fe20000000000 */
[----:B------:R-:W-:Y:S01]  /*47d0*/  USEL UR5, URZ, 0x1, UP0 ;  /* 0x00000001ff057887 */ /* 0x000fe20008000000 */
[----:B------:R-:W-:Y:S01]  /*47e0*/  LOP3.LUT R3, R3, R0, RZ, 0x3c, !PT ;  /* 0x0000000003037212 */ /* 0x000fe200078e3cff */
[----:B------:R-:W-:-:S04]  /*47f0*/  USEL UR24, UR4, URZ, UP0 ;  /* 0x000000ff04187287 */ /* 0x000fc80008000000 */
[----:B------:R-:W-:Y:S01]  /*4800*/  LOP3.LUT R9, R9, UR5, RZ, 0x3c, !PT ;  /* 0x0000000509097c12 */ /* 0x000fe2000f8e3cff */
[----:B------:R-:W-:Y:S07]  /*4810*/  @P1 BRA `(.L_x_91) ;  /* 0xfffffff800b01947 */ /* 0x000fee000383ffff */
[----:B------:R-:W1:Y:S01]  /*4820*/  S2UR UR8, SR_CgaCtaId ;  /* 0x00000000000879c3 */ /* 0x000e620000008800 */
[----:B------:R-:W-:Y:S01]  /*4830*/  ELECT P0, URZ, PT ;  /* 0x0000000000ff782f */ /* 0x000fe20003800000 */
[----:B------:R-:W-:Y:S01]  /*4840*/  HFMA2 R0, -RZ, RZ, 0, 5.9604644775390625e-08 ;  /* 0x00000001ff007431 */ /* 0x000fe200000001ff */
[----:B------:R-:W-:-:S05]  /*4850*/  UMOV UR4, 0x40 ;  /* 0x0000004000047882 */ /* 0x000fca0000000000 */
[----:B------:R-:W-:Y:S01]  /*4860*/  UVIRTCOUNT.DEALLOC.SMPOOL 0x80 ;  /* 0x000000800000784c */ /* 0x000fe20000000000 */
[----:B------:R-:W-:Y:S02]  /*4870*/  UISETP.NE.AND UP1, UPT, UR33, URZ, UPT ;  /* 0x000000ff2100728c */ /* 0x000fe4000bf25270 */
[----:B-1----:R-:W-:-:S09]  /*4880*/  ULEA UR8, UR8, UR4, 0x18 ;  /* 0x0000000408087291 */ /* 0x002fd2000f8ec0ff */
[----:B------:R1:W-:Y:S01]  /*4890*/  @P0 STS.U8 [UR8+0x1c], R0 ;  /* 0x00001c00ff000988 */ /* 0x0003e20008000008 */
[----:B------:R-:W-:Y:S05]  /*48a0*/  BRA.U UP1, `(.L_x_92) ;  /* 0x0000000101a07547 */ /* 0x000fea000b800000 */
[----:B------:R-:W-:Y:S01]  /*48b0*/  UIADD3 UR7, UPT, UPT, UR17, 0x1a0, URZ ;  /* 0x000001a011077890 */ /* 0x000fe2000fffe0ff */
[----:B------:R-:W-:-:S03]  /*48c0*/  SHF.L.U32 R2, R9, 0x1f, RZ ;  /* 0x0000001f09027819 */ /* 0x000fc600000006ff */
[----:B------:R-:W-:-:S09]  /*48d0*/  ULEA UR4, UR24, UR7, 0x3 ;  /* 0x0000000718047291 */ /* 0x000fd2000f8e18ff */
[----:B------:R-:W2:Y:S02]  /*48e0*/  SYNCS.PHASECHK.TRANS64.TRYWAIT P0, [UR4], R2 ;  /* 0x00000002ff0075a7 */ /* 0x000ea40008001104 */
[----:B--2---:R-:W-:Y:S05]  /*48f0*/  @!P0 BRA `(.L_x_93) ;  /* 0x0000004400248947 */ /* 0x004fea0003800000 */
.L_x_185:
        /* <DEDUP_REMOVED lines=9> */
.L_x_187:
        /* <DEDUP_REMOVED lines=9> */
.L_x_189:
[----:B------:R-:W-:-:S04]  /*4a20*/  UIADD3 UR4, UPT, UPT, UR4, 0x1, URZ ;  /* 0x0000000104047890 */ /* 0x000fc8000fffe0ff */
[----:B------:R-:W-:-:S04]  /*4a30*/  UISETP.NE.AND UP0, UPT, UR4, 0x4, UPT ;  /* 0x000000040400788c */ /* 0x000fc8000bf05270 */
[----:B------:R-:W-:Y:S02]  /*4a40*/  USEL UR5, URZ, 0x1, UP0 ;  /* 0x00000001ff057887 */ /* 0x000fe40008000000 */
[----:B------:R-:W-:-:S04]  /*4a50*/  USEL UR4, UR4, URZ, UP0 ;  /* 0x000000ff04047287 */ /* 0x000fc80008000000 */
[----:B------:R-:W-:Y:S01]  /*4a60*/  ULEA UR4, UR4, UR7, 0x3 ;  /* 0x0000000704047291 */ /* 0x000fe2000f8e18ff */
[----:B------:R-:W-:-:S04]  /*4a70*/  LOP3.LUT R2, R2, UR5, RZ, 0x3c, !PT ;  /* 0x0000000502027c12 */ /* 0x000fc8000f8e3cff */
[----:B------:R-:W-:Y:S01]  /*4a80*/  SHF.L.U32 R2, R2, 0x1f, RZ ;  /* 0x0000001f02027819 */ /* 0x000fe200000006ff */
[----:B-1----:R-:W-:-:S04]  /*4a90*/  IMAD.U32 R0, RZ, RZ, UR4 ;  /* 0x00000004ff007e24 */ /* 0x002fc8000f8e00ff */
[----:B------:R1:W2:Y:S03]  /*4aa0*/  SYNCS.PHASECHK.TRANS64.TRYWAIT P0, [R0+URZ], R2 ;  /* 0x00000002000075a7 */ /* 0x0002a600080011ff */
[----:B--2---:R-:W-:Y:S05]  /*4ab0*/  @!P0 NANOSLEEP.SYNCS 0x989680 ;  /* 0x009896800000895d */ /* 0x004fea0003900000 */
[----:B------:R-:W2:Y:S02]  /*4ac0*/  @!P0 SYNCS.PHASECHK.TRANS64 P0, [R0+URZ], R2 ;  /* 0x00000002000085a7 */ /* 0x000ea400080010ff */
[----:B--2---:R-:W-:Y:S05]  /*4ad0*/  @P0 BRA `(.L_x_96) ;  /* 0x0000000000200947 */ /* 0x004fea0003800000 */
.L_x_97:
[----:B--2---:R2:W4:Y:S02]  /*4ae0*/  SYNCS.PHASECHK.TRANS64.TRYWAIT P0, [R0+URZ], R2 ;  /* 0x00000002000075a7 */ /* 0x00452400080011ff */
[----:B----4-:R-:W-:Y:S05]  /*4af0*/  @!P0 NANOSLEEP.SYNCS 0x989680 ;  /* 0x009896800000895d */ /* 0x010fea0003900000 */
[----:B------:R-:W4:Y:S02]  /*4b00*/  @!P0 SYNCS.PHASECHK.TRANS64 P0, [R0+URZ], R2 ;  /* 0x00000002000085a7 */ /* 0x000f2400080010ff */
[----:B----4-:R-:W-:Y:S05]  /*4b10*/  @!P0 BRA `(.L_x_97) ;  /* 0xfffffffc00f08947 */ /* 0x010fea000383ffff */
[----:B------:R-:W-:Y:S05]  /*4b20*/  BRA `(.L_x_96) ;  /* 0x00000000000c7947 */ /* 0x000fea0003800000 */
.L_x_92:
[----:B------:R-:W-:-:S04]  /*4b30*/  UIADD3 UR4, UPT, UPT, UR17, 0x1e0, URZ ;  /* 0x000001e011047890 */ /* 0x000fc8000fffe0ff */
[----:B------:R-:W-:-:S09]  /*4b40*/  UPRMT UR4, UR34, 0x654, UR4 ;  /* 0x0000065422047896 */ /* 0x000fd20008000004 */
[----:B------:R-:W-:Y:S03]  /*4b50*/  SYNCS.ARRIVE.TRANS64.RED.A1T0 RZ, [UR4], RZ ;  /* 0x000000ffffff79a7 */ /* 0x000fe60008100404 */
.L_x_96:
[----:B-12---:R-:W-:Y:S01]  /*4b60*/  SHF.L.U32 R2, RZ, 0x1f, RZ ;  /* 0x0000001fff027819 */ /* 0x006fe200000006ff */
[----:B------:R-:W-:Y:S01]  /*4b70*/  UIADD3 UR4, UPT, UPT, UR17, 0x1e0, URZ ;  /* 0x000001e011047890 */ /* 0x000fe2000fffe0ff */
[----:B------:R-:W-:Y:S02]  /*4b80*/  PLOP3.LUT P0, PT, PT, PT, UP1, 0x80, 0x8 ;  /* 0x000000000008781c */ /* 0x000fe40003f0f018 */
[----:B------:R-:W1:Y:S02]  /*4b90*/  SYNCS.PHASECHK.TRANS64.TRYWAIT P1, [UR17+0x1e0], R2 ;  /* 0x0001e002ff0075a7 */ /* 0x000e640008021111 */
[----:B-1----:R-:W-:Y:S09]  /*4ba0*/  @!P1 BRA `(.L_x_98) ;  /* 0x0000004000c09947 */ /* 0x002ff20003800000 */
.L_x_191:
[----:B------:R-:W-:Y:S01]  /*4bb0*/  @!UP1 UPRMT UR4, UR34, 0x654, UR4 ;  /* 0x0000065422049896 */ /* 0x000fe20008000004 */
[----:B------:R-:W-:Y:S01]  /*4bc0*/  UMOV UR5, 0xffff ;  /* 0x0000ffff00057882 */ /* 0x000fe20000000000 */
[----:B------:R-:W-:-:S07]  /*4bd0*/  UMOV UR6, 0x1 ;  /* 0x0000000100067882 */ /* 0x000fce0000000000 */
[----:B------:R-:W-:Y:S01]  /*4be0*/  @!P0 SYNCS.ARRIVE.TRANS64.RED.A1T0 RZ, [UR4], RZ ;  /* 0x000000ffffff89a7 */ /* 0x000fe20008100404 */
[----:B------:R-:W-:Y:S01]  /*4bf0*/  NOP ;  /* 0x0000000000007918 */ /* 0x000fe20000000000 */
[----:B-1----:R-:W1:Y:S01]  /*4c00*/  LDS R0, [UR8+0x14] ;  /* 0x00001408ff007984 */ /* 0x002e620008000800 */
[----:B------:R-:W-:-:S04]  /*4c10*/  ULOP3.LUT UR4, UR32, 0xffff, URZ, 0xc0, !UPT ;  /* 0x0000ffff20047892 */ /* 0x000fc8000f8ec0ff */
[----:B------:R-:W-:-:S04]  /*4c20*/  USHF.R.U32.HI UR4, URZ, 0x5, UR4 ;  /* 0x00000005ff047899 */ /* 0x000fc80008011604 */
[----:B------:R-:W-:Y:S02]  /*4c30*/  USHF.L.U32 UR5, UR5, UR4, URZ ;  /* 0x0000000405057299 */ /* 0x000fe400080006ff */
[----:B------:R-:W-:-:S04]  /*4c40*/  USHF.L.U32 UR4, UR6, UR4, URZ ;  /* 0x0000000406047299 */ /* 0x000fc800080006ff */
[----:B-1----:R-:W-:-:S04]  /*4c50*/  LOP3.LUT R0, R0, UR5, RZ, 0xc0, !PT ;  /* 0x0000000500007c12 */ /* 0x002fc8000f8ec0ff */
[----:B------:R-:W-:-:S13]  /*4c60*/  ISETP.NE.AND P0, PT, R0, UR5, PT ;  /* 0x0000000500007c0c */ /* 0x000fda000bf05270 */
[----:B------:R-:W-:Y:S05]  /*4c70*/  @P0 BRA `(.L_x_99) ;  /* 0x0000000000580947 */ /* 0x000fea0003800000 */
[----:B------:R-:W1:Y:S02]  /*4c80*/  LDS R0, [UR8+0x18] ;  /* 0x00001808ff007984 */ /* 0x000e640008000800 */
[----:B-1----:R-:W-:-:S04]  /*4c90*/  LOP3.LUT R0, R0, UR4, RZ, 0xc0, !PT ;  /* 0x0000000400007c12 */ /* 0x002fc8000f8ec0ff */
[----:B------:R-:W-:-:S13]  /*4ca0*/  ISETP.NE.AND P0, PT, R0, UR4, PT ;  /* 0x0000000400007c0c */ /* 0x000fda000bf05270 */
[----:B------:R-:W-:Y:S05]  /*4cb0*/  @P0 BRA `(.L_x_100) ;  /* 0x00000000003c0947 */ /* 0x000fea0003800000 */
[----:B------:R-:W1:Y:S01]  /*4cc0*/  S2R R2, SR_LANEID ;  /* 0x0000000000027919 */ /* 0x000e620000000000 */
[----:B------:R-:W-:-:S06]  /*4cd0*/  ULOP3.LUT UR5, URZ, UR5, URZ, 0x33, !UPT ;  /* 0x00000005ff057292 */ /* 0x000fcc000f8e33ff */
[----:B------:R-:W-:-:S04]  /*4ce0*/  IMAD.U32 R0, RZ, RZ, UR5 ;  /* 0x00000005ff007e24 */ /* 0x000fc8000f8e00ff */
[----:B------:R2:W4:Y:S02]  /*4cf0*/  REDUX UR7, R0 ;  /* 0x00000000000773c4 */ /* 0x0005240000000000 */
[----:B------:R1:W-:Y:S01]  /*4d00*/  UTCATOMSWS.AND URZ, UR5 ;  /* 0x0000000500ff79e3 */ /* 0x0003e20008000000 */
[----:B--2---:R-:W-:Y:S01]  /*4d10*/  LOP3.LUT R0, RZ, UR4, RZ, 0x33, !PT ;  /* 0x00000004ff007c12 */ /* 0x004fe2000f8e33ff */
[----:B------:R-:W-:Y:S02]  /*4d20*/  VOTEU.ANY UR4, UPT, PT ;  /* 0x0000000000047886 */ /* 0x000fe400038e0100 */
[----:B------:R-:W-:Y:S02]  /*4d30*/  UFLO.U32 UR4, UR4 ;  /* 0x00000004000472bd */ /* 0x000fe400080e0000 */
[----:B------:R-:W2:Y:S04]  /*4d40*/  REDUX UR6, R0 ;  /* 0x00000000000673c4 */ /* 0x000ea80000000000 */
[----:B-1----:R-:W-:-:S02]  /*4d50*/  ISETP.EQ.U32.AND P0, PT, R2, UR4, PT ;  /* 0x0000000402007c0c */ /* 0x002fc4000bf02070 */
[----:B----4-:R-:W-:-:S11]  /*4d60*/  MOV R2, UR7 ;  /* 0x0000000700027c02 */ /* 0x010fd60008000f00 */
[----:B------:R1:W-:Y:S01]  /*4d70*/  @P0 ATOMS.AND RZ, [UR8+0x14], R2 ;  /* 0x00001402ffff098c */ /* 0x0003e2000a800008 */
[----:B--2---:R-:W-:-:S05]  /*4d80*/  IMAD.U32 R0, RZ, RZ, UR6 ;  /* 0x00000006ff007e24 */ /* 0x004fca000f8e00ff */
[----:B------:R1:W-:Y:S01]  /*4d90*/  @P0 ATOMS.AND RZ, [UR8+0x18], R0 ;  /* 0x00001800ffff098c */ /* 0x0003e2000a800008 */
[----:B------:R-:W-:Y:S05]  /*4da0*/  BRA `(.L_x_101) ;  /* 0x0000000000147947 */ /* 0x000fea0003800000 */
.L_x_100:
[----:B------:R-:W-:Y:S02]  /*4db0*/  MOV R2, 0x4dd0 ;  /* 0x00004dd000027802 */ /* 0x000fe40000000f00 */
[----:B---3-5:R-:W-:Y:S05]  /*4dc0*/  CALL.REL.NOINC `($__internal_0_$__cuda_sm10x_tcgen05_guardrail_trap_col_being_dealloced_not_returned_by_alloc) ;  /* 0x0000004000d47944 */ /* 0x028fea0003c00000 */
[----:B------:R-:W-:Y:S05]  /*4dd0*/  BRA `(.L_x_101) ;  /* 0x0000000000087947 */ /* 0x000fea0003800000 */
.L_x_99:
[----:B------:R-:W-:Y:S02]  /*4de0*/  MOV R2, 0x4e00 ;  /* 0x00004e0000027802 */ /* 0x000fe40000000f00 */
[----:B---3-5:R-:W-:Y:S05]  /*4df0*/  CALL.REL.NOINC `($__internal_2_$__cuda_sm10x_tcgen05_guardrail_trap_unallocated_columns_being_dealloced) ;  /* 0x0000004000e07944 */ /* 0x028fea0003c00000 */
.L_x_101:
[----:B------:R-:W-:Y:S01]  /*4e00*/  NOP ;  /* 0x0000000000007918 */ /* 0x000fe20000000000 */
[----:B------:R-:W-:Y:S05]  /*4e10*/  EXIT ;  /* 0x000000000000794d */ /* 0x000fea0003800000 */
.L_x_72:
[----:B------:R-:W-:-:S09]  /*4e20*/  UISETP.NE.OR UP0, UPT, UR13, 0x3, !UP4 ;  /* 0x000000030d00788c */ /* 0x000fd2000e705670 */
[----:B------:R-:W-:Y:S05]  /*4e30*/  BRA.U UP0, `(.L_x_102) ;  /* 0x0000000d00347547 */ /* 0x000fea000b800000 */
[----:B------:R-:W2:Y:S01]  /*4e40*/  LDCU.64 UR4, c[0x0][0x888] ;  /* 0x00011100ff0477ac */ /* 0x000ea20008000a00 */
[----:B------:R-:W3:Y:S01]  /*4e50*/  S2UR UR10, SR_CgaCtaId ;  /* 0x00000000000a79c3 */ /* 0x000ee20000008800 */
[----:B------:R-:W-:Y:S02]  /*4e60*/  HFMA2 R9, -RZ, RZ, 0, 0 ;  /* 0x00000000ff097431 */ /* 0x000fe400000001ff */
[----:B------:R-:W-:Y:S01]  /*4e70*/  IMAD.MOV.U32 R11, RZ, RZ, 0x1 ;  /* 0x00000001ff0b7424 */ /* 0x000fe200078e00ff */
[----:B------:R-:W4:Y:S01]  /*4e80*/  LDCU UR33, c[0x0][0x370] ;  /* 0x00006e00ff2177ac */ /* 0x000f220008000800 */
[----:B------:R-:W-:Y:S01]  /*4e90*/  IMAD.MOV.U32 R10, RZ, RZ, RZ ;  /* 0x000000ffff0a7224 */ /* 0x000fe200078e00ff */
[----:B------:R-:W-:Y:S01]  /*4ea0*/  MOV R8, 0x2000 ;  /* 0x0000200000087802 */ /* 0x000fe20000000f00 */
[----:B------:R-:W4:Y:S01]  /*4eb0*/  LDCU.128 UR28, c[0x0][0xb10] ;  /* 0x00016200ff1c77ac */ /* 0x000f220008000c00 */
[----:B------:R-:W1:Y:S01]  /*4ec0*/  LDC.64 R12, c[0x0][0x348] ;  /* 0x0000d200ff0c7b82 */ /* 0x000e620000000a00 */
[----:B------:R-:W3:Y:S01]  /*4ed0*/  LDCU UR32, c[0x0][0x374] ;  /* 0x00006e80ff2077ac */ /* 0x000ee20008000800 */
[----:B------:R-:W3:Y:S01]  /*4ee0*/  LDCU.64 UR26, c[0x0][0x890] ;  /* 0x00011200ff1a77ac */ /* 0x000ee20008000a00 */
[----:B--2---:R-:W-:Y:S01]  /*4ef0*/  UISETP.NE.U32.AND UP0, UPT, UR4, URZ, UPT ;  /* 0x000000ff0400728c */ /* 0x004fe2000bf05070 */
[----:B------:R-:W2:Y:S01]  /*4f00*/  LDCU UR16, c[0x0][0xb0c] ;  /* 0x00016180ff1077ac */ /* 0x000ea20008000800 */
[----:B------:R-:W2:Y:S01]  /*4f10*/  LDCU UR38, c[0x0][0xb20] ;  /* 0x00016400ff2677ac */ /* 0x000ea20008000800 */
[----:B------:R-:W2:Y:S01]  /*4f20*/  LDCU UR4, c[0x0][0xb30] ;  /* 0x00016600ff0477ac */ /* 0x000ea20008000800 */
[----:B------:R-:W-:Y:S01]  /*4f30*/  UMOV UR17, 0x400 ;  /* 0x0000040000117882 */ /* 0x000fe20000000000 */
[----:B----4-:R-:W-:-:S02]  /*4f40*/  UIMAD.WIDE.U32 UR6, UR33, UR28, URZ ;  /* 0x0000001c210672a5 */ /* 0x010fc4000f8e00ff */
[----:B---3--:R-:W-:Y:S02]  /*4f50*/  UIMAD.WIDE.U32 UR8, UR32, UR31, URZ ;  /* 0x0000001f200872a5 */ /* 0x008fe4000f8e00ff */
[----:B------:R-:W-:Y:S02]  /*4f60*/  ULEA UR17, UR10, UR17, 0x18 ;  /* 0x000000110a117291 */ /* 0x000fe4000f8ec0ff */
[----:B------:R-:W-:Y:S02]  /*4f70*/  UISETP.NE.U32.AND UP6, UPT, UR26, URZ, UPT ;  /* 0x000000ff1a00728c */ /* 0x000fe4000bfc5070 */
[----:B------:R-:W-:Y:S02]  /*4f80*/  UIADD3 UR34, UPT, UPT, UR17, 0x140, URZ ;  /* 0x0000014011227890 */ /* 0x000fe4000fffe0ff */
[----:B------:R-:W-:Y:S02]  /*4f90*/  UISETP.NE.AND.EX UP5, UPT, UR5, URZ, UPT, UP0 ;  /* 0x000000ff0500728c */ /* 0x000fe4000bfa5300 */
[----:B------:R-:W-:Y:S01]  /*4fa0*/  UISETP.NE.AND UP0, UPT, UR42, 0x1, UPT ;  /* 0x000000012a00788c */ /* 0x000fe2000bf05270 */
[----:B------:R-:W-:Y:S01]  /*4fb0*/  UMOV UR6, UR7 ;  /* 0x0000000700067c82 */ /* 0x000fe20008000000 */
[----:B------:R-:W-:Y:S01]  /*4fc0*/  UMOV UR35, UR9 ;  /* 0x0000000900237c82 */ /* 0x000fe20008000000 */
[----:B--2---:R-:W-:-:S02]  /*4fd0*/  UISETP.NE.AND UP0, UPT, UR16, 0x1, UPT ;  /* 0x000000011000788c */ /* 0x004fc4000bf05270 */
[----:B------:R-:W-:Y:S02]  /*4fe0*/  UPLOP3.LUT UP4, UPT, UPT, UPT, UPT, 0x40, 0x4 ;  /* 0x000000000004789c */ /* 0x000fe40003f8e870 */
[----:B------:R-:W-:Y:S01]  /*4ff0*/  UISETP.GE.AND UP2, UPT, UR42, 0x1, UPT ;  /* 0x000000012a00788c */ /* 0x000fe2000bf46270 */
[----:B------:R-:W2:Y:S01]  /*5000*/  LDCU.64 UR14, c[0x0][0xb28] ;  /* 0x00016500ff0e77ac */ /* 0x000ea20008000a00 */
[----:B------:R-:W-:Y:S02]  /*5010*/  UISETP.NE.AND.EX UP6, UPT, UR27, URZ, UPT, UP6 ;  /* 0x000000ff1b00728c */ /* 0x000fe4000bfc5360 */
[----:B------:R-:W-:Y:S02]  /*5020*/  UPRMT UR34, UR10, 0x654, UR34 ;  /* 0x000006540a227896 */ /* 0x000fe40008000022 */
[----:B------:R-:W-:Y:S02]  /*5030*/  USHF.R.U32.HI UR37, URZ, UR29, UR6 ;  /* 0x0000001dff257299 */ /* 0x000fe40008011606 */
[----:B------:R-:W-:-:S02]  /*5040*/  USHF.R.U32.HI UR35, URZ, UR38, UR35 ;  /* 0x00000026ff237299 */ /* 0x000fc40008011623 */
[----:B------:R-:W-:Y:S02]  /*5050*/  UISETP.NE.AND UP0, UPT, UR30, 0x1, UPT ;  /* 0x000000011e00788c */ /* 0x000fe4000bf05270 */
[----:B-1----:R-:W-:-:S11]  /*5060*/  UISETP.NE.AND UP3, UPT, UR4, 0x1, UPT ;  /* 0x000000010400788c */ /* 0x002fd6000bf65270 */
.L_x_110:
[C---:B------:R-:W-:Y:S02]  /*5070*/  LEA R3, R10.reuse, UR17, 0x3 ;  /* 0x000000110a037c11 */ /* 0x040fe4000f8e18ff */
[----:B------:R-:W-:Y:S02]  /*5080*/  SHF.L.U32 R0, R9, 0x1f, RZ ;  /* 0x0000001f09007819 */ /* 0x000fe400000006ff */
[----:B------:R-:W-:Y:S02]  /*5090*/  LEA R4, R10, UR17, 0x4 ;  /* 0x000000110a047c11 */ /* 0x000fe4000f8e20ff */
[----:B-1----:R-:W1:Y:S02]  /*50a0*/  SYNCS.PHASECHK.TRANS64.TRYWAIT P0, [R3+URZ+0x160], R0 ;  /* 0x00016000030075a7 */ /* 0x002e6400080011ff */
[----:B-1----:R-:W-:Y:S05]  /*50b0*/  @!P0 BRA `(.L_x_103) ;  /* 0x0000003c00948947 */ /* 0x002fea0003800000 */
.L_x_192:
[----:B------:R-:W3:Y:S01]  /*50c0*/  LDS.128 R4, [R4+0x1f0] ;  /* 0x0001f00004047984 */ /* 0x000ee20000000c00 */
[----:B------:R-:W-:Y:S01]  /*50d0*/  UISETP.GE.AND UP0, UPT, UR42, 0x1, UPT ;  /* 0x000000012a00788c */ /* 0x000fe2000bf06270 */
[----:B------:R-:W-:Y:S01]  /*50e0*/  @!PT LDS RZ, [RZ] ;  /* 0x00000000fffff984 */ /* 0x000fe20000000800 */
[----:B------:R-:W-:Y:S01]  /*50f0*/  @!PT LDS RZ, [RZ] ;  /* 0x00000000fffff984 */ /* 0x000fe20000000800 */
[----:B------:R-:W-:Y:S01]  /*5100*/  @!PT LDS RZ, [RZ] ;  /* 0x00000000fffff984 */ /* 0x000fe20000000800 */
[----:B------:R-:W-:Y:S01]  /*5110*/  @!PT LDS RZ, [RZ] ;  /* 0x00000000fffff984 */ /* 0x000fe20000000800 */
[----:B------:R4:W-:Y:S06]  /*5120*/  MEMBAR.ALL.CTA ;  /* 0x0000000000007992 */ /* 0x0009ec0000008000 */
[----:B----4-:R-:W4:Y:S01]  /*5130*/  FENCE.VIEW.ASYNC.S ;  /* 0x00000000000073c6 */ /* 0x010f220000000000 */
[----:B---3--:R-:W-:Y:S11]  /*5140*/  LOP3.LUT P0, RZ, R6, 0x1, RZ, 0xc0, !PT ;  /* 0x0000000106ff7812 */ /* 0x008ff6000780c0ff */
[----:B------:R-:W-:Y:S02]  /*5150*/  @!UPT UIADD3 URZ, UPT, UPT, URZ, URZ, URZ ;  /* 0x000000fffffff290 */ /* 0x000fe4000fffe0ff */
[----:B----4-:R-:W-:Y:S01]  /*5160*/  VOTEU.ANY UP2, P0 ;  /* 0x0000000000ff7886 */ /* 0x010fe20000040100 */
[----:B------:R-:W-:Y:S11]  /*5170*/  PLOP3.LUT P0, PT, PT, PT, UP2, 0x80, 0x8 ;  /* 0x000000000008781c */ /* 0x000ff60003f0f028 */
[----:B------:R-:W-:Y:S02]  /*5180*/  @!UPT UIADD3 URZ, UPT, UPT, URZ, URZ, URZ ;  /* 0x000000fffffff290 */ /* 0x000fe4000fffe0ff */
[----:B-1----:R-:W-:Y:S02]  /*5190*/  @P0 SHF.R.U32.HI R0, RZ, 0x10, R5 ;  /* 0x00000010ff000819 */ /* 0x002fe40000011605 */
[----:B------:R-:W-:Y:S02]  /*51a0*/  @P0 MOV R2, R4 ;  /* 0x0000000400020202 */ /* 0x000fe40000000f00 */
[----:B------:R-:W-:Y:S01]  /*51b0*/  @P0 R2UR UR4, R0 ;  /* 0x00000000000402ca */ /* 0x000fe200000e0000 */
[----:B------:R-:W-:Y:S01]  /*51c0*/  VIADD R0, R3, 0x170 ;  /* 0x0000017003007836 */ /* 0x000fe20000000000 */
[----:B------:R-:W-:Y:S02]  /*51d0*/  @P0 LOP3.LUT R4, R5, 0xffff, RZ, 0xc0, !PT ;  /* 0x0000ffff05040812 */ /* 0x000fe400078ec0ff */
[----:B------:R-:W-:Y:S02]  /*51e0*/  @P0 R2UR UR6, R2 ;  /* 0x00000000020602ca */ /* 0x000fe400000e0000 */
[----:B------:R-:W-:Y:S02]  /*51f0*/  PRMT R0, RZ, 0x654, R0 ;  /* 0x00000654ff007816 */ /* 0x000fe40000000000 */
[----:B------:R-:W-:Y:S02]  /*5200*/  @P0 R2UR UR5, R4 ;  /* 0x00000000040502ca */ /* 0x000fe400000e0000 */
[----:B------:R1:W-:Y:S03]  /*5210*/  SYNCS.ARRIVE.TRANS64.RED.A1T0 RZ, [R0+URZ], RZ ;  /* 0x000000ff00ff79a7 */ /* 0x0003e600081004ff */
[----:B------:R-:W-:Y:S04]  /*5220*/  @UP2 UMOV UR25, UR4 ;  /* 0x0000000400192c82 */ /* 0x000fe80008000000 */
[----:B------:R-:W-:Y:S04]  /*5230*/  @UP2 UMOV UR13, UR6 ;  /* 0x00000006000d2c82 */ /* 0x000fe80008000000 */
[----:B------:R-:W-:Y:S01]  /*5240*/  @UP2 UMOV UR7, UR5 ;  /* 0x0000000500072c82 */ /* 0x000fe20008000000 */
[----:B------:R-:W-:Y:S05]  /*5250*/  BRA.U !UP0, `(.L_x_104) ;  /* 0x0000000108c07547 */ /* 0x000fea000b800000 */
[----:B------:R-:W-:Y:S02]  /*5260*/  UIMAD.WIDE.U32 UR10, UR7, UR31, URZ ;  /* 0x0000001f070a72a5 */ /* 0x000fe4000f8e00ff */
[----:B------:R-:W-:Y:S02]  /*5270*/  UP2UR UR12, UPR, URZ, 0x4 ;  /* 0x00000004ff0c7883 */ /* 0x000fe40008000000 */
[----:B------:R-:W-:Y:S02]  /*5280*/  UISETP.NE.AND UP2, UPT, UR30, 0x1, UPT ;  /* 0x000000011e00788c */ /* 0x000fe4000bf45270 */
[----:B------:R-:W-:Y:S02]  /*5290*/  UIMAD.WIDE.U32 UR18, UR13, UR28, URZ ;  /* 0x0000001c0d1272a5 */ /* 0x000fe4000f8e00ff */
[----:B------:R-:W-:Y:S02]  /*52a0*/  USEL UR4, UR32, UR35, !UP2 ;  /* 0x0000002320047287 */ /* 0x000fe4000d000000 */
[----:B------:R-:W-:Y:S02]  /*52b0*/  UISETP.NE.AND UP0, UPT, UR16, 0x1, UPT ;  /* 0x000000011000788c */ /* 0x000fe4000bf05270 */
[----:B------:R-:W-:Y:S02]  /*52c0*/  UP2UR UR24, UPR, URZ, 0x2 ;  /* 0x00000002ff187883 */ /* 0x000fe40008000000 */
[----:B------:R-:W-:Y:S02]  /*52d0*/  UISETP.NE.AND UP1, UPT, UR42, 0x1, UPT ;  /* 0x000000012a00788c */ /* 0x000fe4000bf25270 */
[----:B--2---:R-:W-:Y:S02]  /*52e0*/  UIMAD.WIDE.U32 UR20, UR4, UR14, URZ ;  /* 0x0000000e041472a5 */ /* 0x004fe4000f8e00ff */
[----:B------:R-:W-:Y:S01]  /*52f0*/  USEL UR8, UR33, UR37, !UP0 ;  /* 0x0000002521087287 */ /* 0x000fe2000c000000 */
[----:B------:R-:W-:Y:S02]  /*5300*/  UMOV UR5, UR11 ;  /* 0x0000000b00057c82 */ /* 0x000fe40008000000 */
[----:B------:R-:W-:Y:S02]  /*5310*/  USHF.R.U32.HI UR6, URZ, UR38, UR5 ;  /* 0x00000026ff067299 */ /* 0x000fe40008011605 */
[----:B------:R-:W-:Y:S02]  /*5320*/  UIMAD.WIDE.U32 UR22, UR8, UR14, URZ ;  /* 0x0000000e081672a5 */ /* 0x000fe4000f8e00ff */
[----:B------:R-:W-:Y:S02]  /*5330*/  USEL UR6, UR7, UR6, !UP2 ;  /* 0x0000000607067287 */ /* 0x000fe4000d000000 */
[----:B------:R-:W-:Y:S02]  /*5340*/  UISETP.NE.AND UP2, UPT, UR12, URZ, UPT ;  /* 0x000000ff0c00728c */ /* 0x000fe4000bf45270 */
[----:B------:R-:W-:Y:S01]  /*5350*/  UIMAD.WIDE.U32 UR10, UR6, UR14, URZ ;  /* 0x0000000e060a72a5 */ /* 0x000fe2000f8e00ff */
[----:B------:R-:W-:Y:S02]  /*5360*/  UMOV UR5, UR19 ;  /* 0x0000001300057c82 */ /* 0x000fe40008000000 */
[----:B------:R-:W-:Y:S03]  /*5370*/  USHF.R.U32.HI UR9, URZ, UR29, UR5 ;  /* 0x0000001dff097299 */ /* 0x000fe60008011605 */
[----:B------:R-:W-:Y:S02]  /*5380*/  UMOV UR5, UR21 ;  /* 0x0000001500057c82 */ /* 0x000fe40008000000 */
[----:B------:R-:W-:Y:S03]  /*5390*/  @UP1 USHF.R.U32.HI UR4, URZ, UR15, UR5 ;  /* 0x0000000fff041299 */ /* 0x000fe60008011605 */
[----:B------:R-:W-:Y:S01]  /*53a0*/  UMOV UR5, UR23 ;  /* 0x0000001700057c82 */ /* 0x000fe20008000000 */
[----:B------:R-:W-:Y:S02]  /*53b0*/  UIMAD UR4, UR42, UR4, URZ ;  /* 0x000000042a0472a4 */ /* 0x000fe4000f8e02ff */
[----:B------:R-:W-:Y:S02]  /*53c0*/  @UP1 USHF.R.U32.HI UR8, URZ, UR15, UR5 ;  /* 0x0000000fff081299 */ /* 0x000fe40008011605 */
[----:B------:R-:W-:Y:S02]  /*53d0*/  USEL UR5, UR13, UR9, !UP0 ;  /* 0x000000090d057287 */ /* 0x000fe4000c000000 */
[----:B------:R-:W-:Y:S02]  /*53e0*/  UIMAD UR9, UR42, UR8, URZ ;  /* 0x000000082a0972a4 */ /* 0x000fe4000f8e02ff */
[----:B------:R-:W-:Y:S03]  /*53f0*/  UISETP.GE.AND UP0, UPT, UR6, UR4, UPT ;  /* 0x000000040600728c */ /* 0x000fe6000bf06270 */
[----:B------:R-:W-:Y:S01]  /*5400*/  UMOV UR4, UR11 ;  /* 0x0000000b00047c82 */ /* 0x000fe20008000000 */
[----:B------:R-:W-:Y:S02]  /*5410*/  UISETP.GE.OR UP0, UPT, UR5, UR9, UP0 ;  /* 0x000000090500728c */ /* 0x000fe40008706670 */
[----:B------:R-:W-:Y:S02]  /*5420*/  USHF.R.U32.HI UR4, URZ, UR15, UR4 ;  /* 0x0000000fff047299 */ /* 0x000fe40008011604 */
[----:B------:R-:W-:Y:S02]  /*5430*/  UIMAD.WIDE.U32 UR10, UR5, UR14, URZ ;  /* 0x0000000e050a72a5 */ /* 0x000fe4000f8e00ff */
[----:B------:R-:W-:Y:S04]  /*5440*/  USEL UR12, UR6, UR4, !UP1 ;  /* 0x00000004060c7287 */ /* 0x000fe8000c800000 */
[----:B------:R-:W-:Y:S01]  /*5450*/  UIADD3 UR9, UPT, UPT, -UR12, URZ, URZ ;  /* 0x000000ff0c097290 */ /* 0x000fe2000fffe1ff */
[----:B------:R-:W-:Y:S02]  /*5460*/  @!UP0 UMOV UR4, UR11 ;  /* 0x0000000b00048c82 */ /* 0x000fe40008000000 */
[----:B------:R-:W-:Y:S02]  /*5470*/  @!UP0 USHF.R.U32.HI UR4, URZ, UR15, UR4 ;  /* 0x0000000fff048299 */ /* 0x000fe40008011604 */
[----:B------:R-:W-:Y:S02]  /*5480*/  UIMAD UR9, UR42, UR9, UR6 ;  /* 0x000000092a0972a4 */ /* 0x000fe4000f8e0206 */
[----:B------:R-:W-:Y:S02]  /*5490*/  @!UP0 USEL UR4, UR5, UR4, !UP1 ;  /* 0x0000000405048287 */ /* 0x000fe4000c800000 */
[----:B------:R-:W-:Y:S02]  /*54a0*/  UISETP.NE.AND UP1, UPT, UR24, URZ, UPT ;  /* 0x000000ff1800728c */ /* 0x000fe4000bf25270 */
[----:B------:R-:W-:Y:S02]  /*54b0*/  @!UP0 UIMAD UR9, UR8, UR9, UR4 ;  /* 0x00000009080982a4 */ /* 0x000fe4000f8e0204 */
[----:B------:R-:W-:Y:S02]  /*54c0*/  @!UP0 UIADD3 UR10, UPT, UPT, UR12, -UR4, URZ ;  /* 0x800000040c0a8290 */ /* 0x000fe4000fffe0ff */
[----:B------:R-:W-:Y:S02]  /*54d0*/  UIADD3 UR4, UPT, UPT, -UR5, URZ, URZ ;  /* 0x000000ff05047290 */ /* 0x000fe4000fffe1ff */
[----:B------:R-:W-:Y:S02]  /*54e0*/  UIADD3 UR8, UPT, UPT, -UR6, URZ, URZ ;  /* 0x000000ff06087290 */ /* 0x000fe4000fffe1ff */
[----:B------:R-:W-:Y:S02]  /*54f0*/  @!UP0 UIMAD UR6, UR10, UR42, UR5 ;  /* 0x0000002a0a0682a4 */ /* 0x000fe4000f8e0205 */
[----:B------:R-:W-:Y:S02]  /*5500*/  UIMAD UR13, UR16, UR4, UR13 ;  /* 0x00000004100d72a4 */ /* 0x000fe4000f8e020d */
[----:B------:R-:W-:Y:S01]  /*5510*/  UIMAD UR7, UR30, UR8, UR7 ;  /* 0x000000081e0772a4 */ /* 0x000fe2000f8e0207 */
[----:B------:R-:W-:Y:S02]  /*5520*/  @!UP0 UMOV UR5, UR9 ;  /* 0x0000000900058c82 */ /* 0x000fe40008000000 */
[----:B------:R-:W-:Y:S02]  /*5530*/  UIMAD UR13, UR5, UR16, UR13 ;  /* 0x00000010050d72a4 */ /* 0x000fe4000f8e020d */
[----:B------:R-:W-:Y:S11]  /*5540*/  UIMAD UR7, UR6, UR30, UR7 ;  /* 0x0000001e060772a4 */ /* 0x000ff6000f8e0207 */
[----:B------:R-:W-:Y:S01]  /*5550*/  @!UPT UIADD3 URZ, UPT, UPT, URZ, URZ, URZ ;  /* 0x000000fffffff290 */ /* 0x000fe2000fffe0ff */
.L_x_104:
[----:B------:R-:W3:Y:S01]  /*5560*/  @!UP3 LDCU.128 UR20, c[0x0][0xb10] ;  /* 0x00016200ff14b7ac */ /* 0x000ee20008000c00 */
[----:B------:R-:W-:Y:S02]  /*5570*/  ISETP.NE.U32.AND P0, PT, RZ, UR26, PT ;  /* 0x0000001aff007c0c */ /* 0x000fe4000bf05070 */
[----:B------:R-:W-:Y:S02]  /*5580*/  SHF.L.U32 R2, R11, 0x1f, RZ ;  /* 0x0000001f0b027819 */ /* 0x000fe400000006ff */
[----:B------:R-:W-:Y:S01]  /*5590*/  ISETP.NE.AND.EX P0, PT, RZ, UR27, PT, P0 ;  /* 0x0000001bff007c0c */ /* 0x000fe2000bf05300 */
[----:B------:R-:W4:Y:S01]  /*55a0*/  @!UP3 LDCU UR5, c[0x0][0xb0c] ;  /* 0x00016180ff05b7ac */ /* 0x000f220008000800 */
[----:B---3--:R-:W-:Y:S07]  /*55b0*/  UIMAD.WIDE.U32 UR8, UR13, UR20, URZ ;  /* 0x000000140d0872a5 */ /* 0x008fee000f8e00ff */
[----:B------:R-:W-:Y:S01]  /*55c0*/  @!UP3 UMOV UR4, UR9 ;  /* 0x000000090004bc82 */ /* 0x000fe20008000000 */
[----:B----4-:R-:W-:Y:S02]  /*55d0*/  @!UP3 UISETP.NE.AND UP0, UPT, UR5, 0x1, UPT ;  /* 0x000000010500b88c */ /* 0x010fe4000bf05270 */
[----:B------:R-:W-:Y:S02]  /*55e0*/  @!UP3 USHF.R.U32.HI UR4, URZ, UR21, UR4 ;  /* 0x00000015ff04b299 */ /* 0x000fe40008011604 */
[----:B------:R-:W-:Y:S02]  /*55f0*/  UIMAD.WIDE.U32 UR8, UR7, UR23, URZ ;  /* 0x00000017070872a5 */ /* 0x000fe4000f8e00ff */
[----:B------:R-:W-:Y:S02]  /*5600*/  @!UP3 USEL UR10, UR13, UR4, !UP0 ;  /* 0x000000040d0ab287 */ /* 0x000fe4000c000000 */
[----:B------:R-:W-:Y:S03]  /*5610*/  @!UP3 UISETP.NE.AND UP0, UPT, UR22, 0x1, UPT ;  /* 0x000000011600b88c */ /* 0x000fe6000bf05270 */
[----:B------:R-:W-:Y:S02]  /*5620*/  @!UP3 UMOV UR6, UR9 ;  /* 0x000000090006bc82 */ /* 0x000fe40008000000 */
[----:B------:R-:W3:Y:S02]  /*5630*/  @!UP3 LDCU UR4, c[0x0][0xb20] ;  /* 0x00016400ff04b7ac */ /* 0x000ee40008000800 */
[----:B---3--:R-:W-:Y:S04]  /*5640*/  @!UP3 USHF.R.U32.HI UR6, URZ, UR4, UR6 ;  /* 0x00000004ff06b299 */ /* 0x008fe80008011606 */
[----:B------:R-:W-:Y:S04]  /*5650*/  @!UP3 USEL UR6, UR7, UR6, !UP0 ;  /* 0x000000060706b287 */ /* 0x000fe8000c000000 */
[----:B------:R-:W-:Y:S02]  /*5660*/  @!UP3 UIADD3 UR4, UPT, UPT, -UR10, UR6, URZ ;  /* 0x000000060a04b290 */ /* 0x000fe4000fffe1ff */
[----:B------:R-:W-:Y:S02]  /*5670*/  @!UP3 UIADD3 UR6, UPT, UPT, UR10, -UR6, URZ ;  /* 0x800000060a06b290 */ /* 0x000fe4000fffe0ff */
[----:B------:R-:W-:Y:S02]  /*5680*/  @!UP3 UIMAD UR13, UR4, UR5, UR13 ;  /* 0x00000005040db2a4 */ /* 0x000fe4000f8e020d */
[----:B------:R-:W-:Y:S01]  /*5690*/  @!UP3 UIMAD UR7, UR6, UR22, UR7 ;  /* 0x000000160607b2a4 */ /* 0x000fe2000f8e0207 */
[----:B------:R-:W-:Y:S11]  /*56a0*/  BRA.U UP4, `(.L_x_105) ;  /* 0x0000000104107547 */ /* 0x000ff6000b800000 */
[----:B------:R-:W-:Y:S04]  /*56b0*/  MOV R3, UR43 ;  /* 0x0000002b00037c02 */ /* 0x000fe80008000f00 */
[----:B------:R-:W-:Y:S04]  /*56c0*/  SHF.L.U32 R3, R3, 0x1f, RZ ;  /* 0x0000001f03037819 */ /* 0x000fe800000006ff */
[----:B------:R-:W3:Y:S02]  /*56d0*/  SYNCS.PHASECHK.TRANS64.TRYWAIT P1, [UR17+0x158], R3 ;  /* 0x00015803ff0075a7 */ /* 0x000ee40008021111 */
[----:B---3--:R-:W-:Y:S05]  /*56e0*/  @!P1 BRA `(.L_x_106) ;  /* 0x00000038001c9947 */ /* 0x008fea0003800000 */
.L_x_105:
[----:B------:R-:W-:Y:S05]  /*56f0*/  BRA.U !UP6, `(.L_x_107) ;  /* 0x000000010e387547 */ /* 0x000fea000b800000 */
[----:B------:R-:W-:Y:S01]  /*5700*/  UPLOP3.LUT UP1, UPT, UPT, UPT, UP5, 0x80, 0x8 ;  /* 0x000000000008789c */ /* 0x000fe20003f2f050 */
[----:B-1----:R-:W-:Y:S01]  /*5710*/  HFMA2 R0, -RZ, RZ, 0, 5.9604644775390625e-08 ;  /* 0x00000001ff007431 */ /* 0x002fe200000001ff */
[----:B------:R-:W1:Y:S01]  /*5720*/  LDCU.64 UR8, c[0x0][0x358] ;  /* 0x00006b00ff0877ac */ /* 0x000e620008000a00 */
[----:B------:R-:W-:Y:S03]  /*5730*/  IMAD.MOV.U32 R141, RZ, RZ, 0x1 ;  /* 0x00000001ff8d7424 */ /* 0x000fe600078e00ff */
[----:B------:R-:W-:Y:S05]  /*5740*/  PLOP3.LUT P1, PT, PT, PT, UP1, 0x80, 0x8 ;  /* 0x000000000008781c */ /* 0x000fea0003f2f018 */
[----:B------:R-:W3:Y:S01]  /*5750*/  @UP1 LDCU.64 UR4, c[0x0][0x888] ;  /* 0x00011100ff0417ac */ /* 0x000ee20008000a00 */
[----:B------:R-:W-:Y:S07]  /*5760*/  @UP1 UIMAD UR6, UR36, UR26, URZ ;  /* 0x0000001a240612a4 */ /* 0x000fee000f8e02ff */
[----:B------:R-:W-:Y:S01]  /*5770*/  @!P1 PRMT R141, R0, 0x7610, R141 ;  /* 0x00007610008d9816 */ /* 0x000fe2000000008d */
[----:B---3--:R-:W-:Y:S06]  /*5780*/  @UP1 UIMAD.WIDE UR4, UR6, 0x4, UR4 ;  /* 0x00000004060418a5 */ /* 0x008fec000f8e0204 */
[----:B------:R-:W-:Y:S01]  /*5790*/  IMAD.U32 R4, RZ, RZ, UR4 ;  /* 0x00000004ff047e24 */ /* 0x000fe2000f8e00ff */
[----:B------:R-:W-:Y:S04]  /*57a0*/  MOV R5, UR5 ;  /* 0x0000000500057c02 */ /* 0x000fe80008000f00 */
[----:B------:R-:W3:Y:S01]  /*57b0*/  @!UP1 LDCU UR4, c[0x0][0x880] ;  /* 0x00011000ff0497ac */ /* 0x000ee20008000800 */
[----:B-1---5:R4:W5:Y:S02]  /*57c0*/  @P1 LDG.E R71, desc[UR8][R4.64] ;  /* 0x0000000804471981 */ /* 0x022964000c1e1900 */
[----:B---34-:R-:W-:Y:S07]  /*57d0*/  @!P1 IMAD.U32 R71, RZ, RZ, UR4 ;  /* 0x00000004ff479e24 */ /* 0x018fee000f8e00ff */
.L_x_107:
[----:B-----5:R-:W-:Y:S01]  /*57e0*/  @!P0 FSETP.EQ.AND P2, PT, R71, RZ, PT ;  /* 0x000000ff4700820b */ /* 0x020fe20003f42000 */
[----:B------:R-:W-:Y:S01]  /*57f0*/  @!UPT UIADD3 URZ, UPT, UPT, URZ, URZ, URZ ;  /* 0x000000fffffff290 */ /* 0x000fe2000fffe0ff */
[----:B------:R-:W-:Y:S11]  /*5800*/  @!P0 BRA `(.L_x_108) ;  /* 0x0000000000148947 */ /* 0x000ff60003800000 */
[----:B------:R-:W-:Y:S02]  /*5810*/  LOP3.LUT P0, RZ, R141, 0xff, RZ, 0xc0, !PT ;  /* 0x000000ff8dff7812 */ /* 0x000fe4000780c0ff */
[----:B------:R-:W-:Y:S04]  /*5820*/  PLOP3.LUT P2, PT, PT, PT, UP1, 0x80, 0x8 ;  /* 0x000000000008781c */ /* 0x000fe80003f4f018 */
[----:B------:R-:W-:Y:S07]  /*5830*/  PLOP3.LUT P2, PT, P2, PT, PT, 0x8, 0x80 ;  /* 0x000000000080781c */ /* 0x000fee000174e170 */
[----:B------:R-:W-:Y:S11]  /*5840*/  @P0 FSETP.EQ.AND P2, PT, R71, RZ, PT ;  /* 0x000000ff4700020b */ /* 0x000ff60003f42000 */
[----:B------:R-:W-:Y:S02]  /*5850*/  @!UPT UIADD3 URZ, UPT, UPT, URZ, URZ, URZ ;  /* 0x000000fffffff290 */ /* 0x000fe4000fffe0ff */
.L_x_108:
[----:B------:R-:W3:Y:S01]  /*5860*/  SYNCS.PHASECHK.TRANS64.TRYWAIT P0, [UR17+0x148], R2 ;  /* 0x00014802ff0075a7 */ /* 0x000ee20008001111 */
[----:B------:R-:W-:Y:S02]  /*5870*/  ELECT P1, URZ, PT ;  /* 0x0000000000ff782f */ /* 0x000fe40003820000 */
[----:B------:R-:W-:Y:S01]  /*5880*/  IADD3 R10, PT, PT, R10, 0x1, RZ ;  /* 0x000000010a0a7810 */ /* 0x000fe20007ffe0ff */
[----:B---3--:R-:W-:Y:S10]  /*5890*/  @!P0 BRA `(.L_x_109) ;  /* 0x0000003400c88947 */ /* 0x008ff40003800000 */
.L_x_195:
[----:B------:R-:W-:Y:S01]  /*58a0*/  PLOP3.LUT P1, PT, P2, P1, PT, 0xf2, 0x2f ;  /* 0x00000000002f781c */ /* 0x000fe20001723e72 */
[----:B------:R-:W-:Y:S01]  /*58b0*/  UMOV UR18, 0x0 ;  /* 0x0000000000127882 */ /* 0x000fe20000000000 */
[----:B------:R-:W-:Y:S01]  /*58c0*/  UMOV UR19, 0x10000000 ;  /* 0x1000000000137882 */ /* 0x000fe20000000000 */
[----:B------:R-:W-:Y:S01]  /*58d0*/  UMOV UR12, UR36 ;  /* 0x00000024000c7c82 */ /* 0x000fe20008000000 */
[----:B------:R-:W-:Y:S01]  /*58e0*/  LOP3.LUT R11, R11, 0x1, RZ, 0x3c, !PT ;  /* 0x000000010b0b7812 */ /* 0x000fe200078e3cff */
[----:B------:R-:W-:Y:S01]  /*58f0*/  UMOV UR36, UR25 ;  /* 0x0000001900247c82 */ /* 0x000fe20008000000 */
[----:B------:R-:W-:Y:S07]  /*5900*/  UPLOP3.LUT UP4, UPT, UPT, UPT, UPT, 0x80, 0x8 ;  /* 0x000000000008789c */ /* 0x000fee0003f8f070 */
[----:B-1----:R-:W-:Y:S01]  /*5910*/  @!P1 IADD3 R2, P0, PT, R12, 0x580, RZ ;  /* 0x000005800c029810 */ /* 0x002fe20007f1e0ff */
[----:B------:R-:W-:Y:S03]  /*5920*/  VOTEU.ALL UP0, P1 ;  /* 0x0000000000ff7886 */ /* 0x000fe60000800000 */
[----:B------:R-:W-:Y:S01]  /*5930*/  @!P1 R2UR UR5, R2 ;  /* 0x00000000020592ca */ /* 0x000fe200000e0000 */
[----:B------:R-:W-:Y:S01]  /*5940*/  @!P1 IMAD.X R0, RZ, RZ, R13, P0 ;  /* 0x000000ffff009224 */ /* 0x000fe200000e060d */
[----:B------:R-:W-:Y:S01]  /*5950*/  @!UP0 USHF.L.U32 UR10, UR46, 0x6, URZ ;  /* 0x000000062e0a8899 */ /* 0x000fe200080006ff */
[----:B------:R-:W-:Y:S01]  /*5960*/  ISETP.NE.AND P0, PT, R10, 0x2, PT ;  /* 0x000000020a00780c */ /* 0x000fe20003f05270 */
[----:B------:R-:W-:Y:S02]  /*5970*/  @!UP0 USHF.L.U32 UR11, UR45, 0x7, URZ ;  /* 0x000000072d0b8899 */ /* 0x000fe400080006ff */
[----:B------:R-:W-:Y:S01]  /*5980*/  @!P1 R2UR UR4, R0 ;  /* 0x00000000000492ca */ /* 0x000fe200000e0000 */
[----:B------:R-:W-:Y:S01]  /*5990*/  @!UP0 UIADD3 UR8, UPT, UPT, UR17, 0x400, URZ ;  /* 0x0000040011088890 */ /* 0x000fe2000fffe0ff */
[----:B------:R-:W-:Y:S01]  /*59a0*/  SEL R0, RZ, 0x1, P0 ;  /* 0x00000001ff007807 */ /* 0x000fe20000000000 */
[----:B------:R-:W-:Y:S01]  /*59b0*/  @!UP0 UIADD3 UR9, UPT, UPT, UR17, 0x140, URZ ;  /* 0x0000014011098890 */ /* 0x000fe2000fffe0ff */
[----:B------:R-:W-:Y:S01]  /*59c0*/  SEL R10, R10, RZ, P0 ;  /* 0x000000ff0a0a7207 */ /* 0x000fe20000000000 */
[----:B------:R-:W-:Y:S01]  /*59d0*/  VOTEU.ALL UP0, P1 ;  /* 0x0000000000ff7886 */ /* 0x000fe20000800000 */
[----:B------:R-:W-:Y:S01]  /*59e0*/  LOP3.LUT R9, R9, R0, RZ, 0x3c, !PT ;  /* 0x0000000009097212 */ /* 0x000fe200078e3cff */
[----:B------:R-:W-:Y:S01]  /*59f0*/  IMAD.U32 R2, RZ, RZ, UR5 ;  /* 0x00000005ff027e24 */ /* 0x000fe2000f8e00ff */
[----:B------:R-:W-:Y:S02]  /*5a00*/  UIADD3 UR46, UPT, UPT, UR7, UR59, URZ ;  /* 0x0000003b072e7290 */ /* 0x000fe4000fffe0ff */
[----:B------:R-:W-:Y:S03]  /*5a10*/  UIADD3 UR45, UPT, UPT, UR13, UR55, URZ ;  /* 0x000000370d2d7290 */ /* 0x000fe6000fffe0ff */
[----:B------:R-:W-:Y:S01]  /*5a20*/  IMAD.U32 R3, RZ, RZ, UR4 ;  /* 0x00000004ff037e24 */ /* 0x000fe2000f8e00ff */
[----:B------:R-:W-:Y:S04]  /*5a30*/  @!P1 R2UR UR4, R2 ;  /* 0x00000000020492ca */ /* 0x000fe800000e0000 */
[----:B------:R-:W-:Y:S11]  /*5a40*/  @!P1 R2UR UR5, R3 ;  /* 0x00000000030592ca */ /* 0x000ff600000e0000 */
[----:B------:R-:W-:Y:S02]  /*5a50*/  @!UPT UIADD3 URZ, UPT, UPT, URZ, URZ, URZ ;  /* 0x000000fffffff290 */ /* 0x000fe4000fffe0ff */
[----:B------:R1:W-:Y:S01]  /*5a60*/  @!UP0 UTMALDG.3D [UR8], [UR4], desc[UR18] ;  /* 0x00001208040085b4 */ /* 0x0003e20008011000 */
[----:B------:R1:W-:Y:S01]  /*5a70*/  @!P1 SYNCS.ARRIVE.TRANS64.RED.A0TR RZ, [UR17+0x140], R8 ;  /* 0x00014008ffff99a7 */ /* 0x0003e20008300411 */
[----:B------:R-:W-:Y:S01]  /*5a80*/  SYNCS.ARRIVE.TRANS64.RED.A1T0 RZ, [UR34], RZ ;  /* 0x000000ffffff79a7 */ /* 0x000fe20008100422 */
[----:B------:R-:W-:Y:S05]  /*5a90*/  BRA.U UP2, `(.L_x_110) ;  /* 0xfffffff502747547 */ /* 0x000fea000b83ffff */
[----:B------:R-:W-:Y:S07]  /*5aa0*/  MOV R0, UR17 ;  /* 0x0000001100007c02 */ /* 0x000fee0008000f00 */
.L_x_111:
[----:B---3--:R-:W-:-:S04]  /*5ab0*/  SHF.L.U32 R2, R11, 0x1f, RZ ;  /* 0x0000001f0b027819 */ /* 0x008fc800000006ff */
[----:B------:R3:W4:Y:S03]  /*5ac0*/  SYNCS.PHASECHK.TRANS64.TRYWAIT P0, [R0+URZ+0x148], R2 ;  /* 0x00014802000075a7 */ /* 0x00072600080011ff */
[----:B----4-:R-:W-:Y:S05]  /*5ad0*/  @!P0 NANOSLEEP.SYNCS 0x989680 ;  /* 0x009896800000895d */ /* 0x010fea0003900000 */
[----:B------:R-:W4:Y:S02]  /*5ae0*/  @!P0 SYNCS.PHASECHK.TRANS64 P0, [R0+URZ+0x148], R2 ;  /* 0x00014802000085a7 */ /* 0x000f2400080010ff */
[----:B-12-4-:R-:W-:Y:S05]  /*5af0*/  @P0 EXIT ;  /* 0x000000000000094d */ /* 0x016fea0003800000 */
[----:B------:R-:W-:Y:S05]  /*5b00*/  BRA `(.L_x_111) ;  /* 0xfffffffc00e87947 */ /* 0x000fea000383ffff */
.L_x_102:
[----:B------:R-:W-:-:S06]  /*5b10*/  UISETP.GE.AND UP0, UPT, UR13, 0x4, UPT ;  /* 0x000000040d00788c */ /* 0x000fcc000bf06270 */
[----:B------:R-:W-:-:S13]  /*5b20*/  PLOP3.LUT P0, PT, PT, PT, UP0, 0x80, 0x8 ;  /* 0x000000000008781c */ /* 0x000fda0003f0f008 */
[----:B-1----:R-:W-:Y:S05]  /*5b30*/  @!P0 EXIT ;  /* 0x000000000000894d */ /* 0x002fea0003800000 */
[----:B------:R-:W1:Y:S08]  /*5b40*/  S2UR UR4, SR_CgaCtaId ;  /* 0x00000000000479c3 */ /* 0x000e700000008800 */
[----:B------:R-:W-:Y:S01]  /*5b50*/  BAR.SYNC.DEFER_BLOCKING 0x6, 0xa0 ;  /* 0x0182800000007b1d */ /* 0x000fe20000010000 */
[C---:B------:R-:W-:Y:S01]  /*5b60*/  IMAD.SHL.U32 R4, R131.reuse, 0x40, RZ ;  /* 0x0000004083047824 */ /* 0x040fe200078e00ff */
[----:B------:R-:W-:Y:S01]  /*5b70*/  CS2R R146, SRZ ;  /* 0x0000000000927805 */ /* 0x000fe2000001ff00 */
[C---:B------:R-:W-:Y:S01]  /*5b80*/  IMAD.SHL.U32 R140, R131.reuse, 0x8, RZ ;  /* 0x00000008838c7824 */ /* 0x040fe200078e00ff */
[----:B------:R-:W-:Y:S01]  /*5b90*/  CS2R R144, SRZ ;  /* 0x0000000000907805 */ /* 0x000fe2000001ff00 */
[C---:B------:R-:W-:Y:S01]  /*5ba0*/  IMAD.SHL.U32 R148, R131.reuse, 0x10, RZ ;  /* 0x0000001083947824 */ /* 0x040fe200078e00ff */
[----:B------:R-:W-:Y:S01]  /*5bb0*/  UMOV UR44, 0x400 ;  /* 0x00000400002c7882 */ /* 0x000fe20000000000 */
[----:B------:R-:W-:Y:S01]  /*5bc0*/  LOP3.LUT R5, R4, 0x180, RZ, 0xc0, !PT ;  /* 0x0000018004057812 */ /* 0x000fe200078ec0ff */
[----:B------:R-:W2:Y:S01]  /*5bd0*/  LDC.64 R136, c[0x0][0x888] ;  /* 0x00022200ff887b82 */ /* 0x000ea20000000a00 */
[----:B------:R-:W-:Y:S01]  /*5be0*/  IMAD.U32 R69, R131, 0x10000, RZ ;  /* 0x0001000083457824 */ /* 0x000fe200078e00ff */
[----:B------:R-:W-:Y:S01]  /*5bf0*/  LOP3.LUT R150, R148, 0x20, RZ, 0xc0, !PT ;  /* 0x0000002094967812 */ /* 0x000fe200078ec0ff */
[----:B------:R-:W-:Y:S01]  /*5c00*/  IMAD.MOV.U32 R68, RZ, RZ, RZ ;  /* 0x000000ffff447224 */ /* 0x000fe200078e00ff */
[----:B------:R-:W-:Y:S01]  /*5c10*/  LOP3.LUT R140, R5, 0x30, R140, 0xf8, !PT ;  /* 0x00000030058c7812 */ /* 0x000fe200078ef88c */
[----:B------:R-:W3:Y:S01]  /*5c20*/  LDCU UR53, c[0x0][0x370] ;  /* 0x00006e00ff3577ac */ /* 0x000ee20008000800 */
[----:B------:R-:W-:-:S02]  /*5c30*/  LOP3.LUT R69, R69, 0x600000, RZ, 0xc0, !PT ;  /* 0x0060000045457812 */ /* 0x000fc400078ec0ff */
[----:B------:R-:W4:Y:S01]  /*5c40*/  LDC.64 R138, c[0x0][0x890] ;  /* 0x00022400ff8a7b82 */ /* 0x000f220000000a00 */
[----:B------:R-:W-:Y:S01]  /*5c50*/  LOP3.LUT R140, R140, 0x1e40, R4, 0xf8, !PT ;  /* 0x00001e408c8c7812 */ /* 0x000fe200078ef804 */
[----:B------:R-:W2:Y:S01]  /*5c60*/  LDCU.64 UR62, c[0x0][0x348] ;  /* 0x00006900ff3e77ac */ /* 0x000ea20008000a00 */
[----:B------:R-:W-:Y:S01]  /*5c70*/  LOP3.LUT R148, R148, 0x40, RZ, 0xc0, !PT ;  /* 0x0000004094947812 */ /* 0x000fe200078ec0ff */
[----:B------:R-:W2:Y:S04]  /*5c80*/  LDCU UR43, c[0x0][0xb0c] ;  /* 0x00016180ff2b77ac */ /* 0x000ea80008000800 */
[----:B------:R-:W2:Y:S01]  /*5c90*/  LDC.64 R134, c[0x0][0x8b0] ;  /* 0x00022c00ff867b82 */ /* 0x000ea20000000a00 */
[----:B-1----:R-:W-:Y:S01]  /*5ca0*/  ULEA UR44, UR4, UR44, 0x18 ;  /* 0x0000002c042c7291 */ /* 0x002fe2000f8ec0ff */
[----:B------:R-:W1:Y:S06]  /*5cb0*/  LDCU UR61, c[0x0][0xb20] ;  /* 0x00016400ff3d77ac */ /* 0x000e6c0008000800 */
[----:B------:R-:W1:Y:S01]  /*5cc0*/  LDC.64 R132, c[0x0][0x8a8] ;  /* 0x00022a00ff847b82 */ /* 0x000e620000000a00 */
[----:B------:R-:W-:Y:S01]  /*5cd0*/  VIADD R149, R140, UR44 ;  /* 0x0000002c8c957c36 */ /* 0x000fe20008000000 */
[----:B------:R-:W-:Y:S01]  /*5ce0*/  UIADD3 UR4, UPT, UPT, UR44, 0x2400, URZ ;  /* 0x000024002c047890 */ /* 0x000fe2000fffe0ff */
[----:B------:R-:W3:Y:S01]  /*5cf0*/  LDS R0, [UR44+0x210] ;  /* 0x0002102cff007984 */ /* 0x000ee20008000800 */
[----:B------:R-:W1:Y:S02]  /*5d00*/  LDCU UR39, c[0x0][0xb30] ;  /* 0x00016600ff2777ac */ /* 0x000e640008000800 */
[----:B------:R-:W-:-:S02]  /*5d10*/  IADD3 R150, PT, PT, -R150, 0x400, R149 ;  /* 0x0000040096967810 */ /* 0x000fc40007ffe195 */
[----:B------:R-:W-:Y:S01]  /*5d20*/  IADD3 R149, PT, PT, -R148, 0x400, R149 ;  /* 0x0000040094957810 */ /* 0x000fe20007ffe195 */
[----:B------:R-:W-:Y:S01]  /*5d30*/  IMAD.U32 R151, RZ, RZ, UR4 ;  /* 0x00000004ff977e24 */ /* 0x000fe2000f8e00ff */
[----:B------:R-:W1:Y:S01]  /*5d40*/  LDCU.64 UR56, c[0x0][0x888] ;  /* 0x00011100ff3877ac */ /* 0x000e620008000a00 */
[----:B------:R-:W-:Y:S01]  /*5d50*/  IMAD.IADD R148, R150, 0x1, -R148 ;  /* 0x0000000196947824 */ /* 0x000fe200078e0a94 */
[----:B------:R-:W1:Y:S01]  /*5d60*/  LDCU.64 UR40, c[0x0][0xb28] ;  /* 0x00016500ff2877ac */ /* 0x000e620008000a00 */
[----:B------:R-:W1:Y:S01]  /*5d70*/  LDCU.128 UR48, c[0x0][0xb10] ;  /* 0x00016200ff3077ac */ /* 0x000e620008000c00 */
[----:B------:R-:W1:Y:S01]  /*5d80*/  LDCU UR52, c[0x0][0x374] ;  /* 0x00006e80ff3477ac */ /* 0x000e620008000800 */
[----:B------:R-:W-:Y:S01]  /*5d90*/  UIADD3 UR58, UPT, UPT, UR44, 0x400, URZ ;  /* 0x000004002c3a7890 */ /* 0x000fe2000fffe0ff */
[----:B--234-:R-:W-:-:S11]  /*5da0*/  IMAD.IADD R69, R0, 0x1, R69 ;  /* 0x0000000100457824 */ /* 0x01cfd600078e0245 */
.L_x_129:
[----:B------:R-:W-:Y:S02]  /*5db0*/  LEA R3, R144, UR44, 0x3 ;  /* 0x0000002c90037c11 */ /* 0x000fe4000f8e18ff */
[----:B------:R-:W-:Y:S02]  /*5dc0*/  SHF.L.U32 R0, R146, 0x1f, RZ ;  /* 0x0000001f92007819 */ /* 0x000fe400000006ff */
[----:B------:R-:W-:Y:S02]  /*5dd0*/  LEA R4, R144, UR44, 0x4 ;  /* 0x0000002c90047c11 */ /* 0x000fe4000f8e20ff */
[----:B--2---:R-:W2:Y:S02]  /*5de0*/  SYNCS.PHASECHK.TRANS64.TRYWAIT P0, [R3+URZ+0x160], R0 ;  /* 0x00016000030075a7 */ /* 0x004ea400080011ff */
[----:B-12---:R-:W-:Y:S05]  /*5df0*/  @!P0 BRA `(.L_x_112) ;  /* 0x0000003000888947 */ /* 0x006fea0003800000 */
.L_x_196:
        /* <DEDUP_REMOVED lines=11> */
[----:B------:R-:W-:Y:S01]  /*5eb0*/  PLOP3.LUT P0, PT, PT, PT, UP1, 0x80, 0x8 ;  /* 0x000000000008781c */ /* 0x000fe20003f0f018 */
[----:B------:R-:W-:Y:S11]  /*5ec0*/  UP2UR UR47, UPR, URZ, 0x2 ;  /* 0x00000002ff2f7883 */ /* 0x000ff60008000000 */
[----:B------:R-:W-:Y:S01]  /*5ed0*/  @!UPT UIADD3 URZ, UPT, UPT, URZ, URZ, URZ ;  /* 0x000000fffffff290 */ /* 0x000fe2000fffe0ff */
[----:B--2---:R-:W-:Y:S02]  /*5ee0*/  @P0 SHF.R.U32.HI R0, RZ, 0x10, R5 ;  /* 0x00000010ff000819 */ /* 0x004fe40000011605 */
        /* <DEDUP_REMOVED lines=12> */
[----:B-1----:R-:W-:Y:S02]  /*5fb0*/  UIMAD.WIDE.U32 UR4, UR52, UR51, URZ ;  /* 0x00000033340472a5 */ /* 0x002fe4000f8e00ff */
[----:B------:R-:W-:Y:S02]  /*5fc0*/  UIMAD.WIDE.U32 UR6, UR53, UR48, URZ ;  /* 0x00000030350672a5 */ /* 0x000fe4000f8e00ff */
[----:B------:R-:W-:Y:S02]  /*5fd0*/  UISETP.NE.AND UP0, UPT, UR50, 0x1, UPT ;  /* 0x000000013200788c */ /* 0x000fe4000bf05270 */
[----:B------:R-:W-:Y:S02]  /*5fe0*/  UIMAD.WIDE.U32 UR8, UR37, UR51, URZ ;  /* 0x00000033250872a5 */ /* 0x000fe4000f8e00ff */
[----:B------:R-:W-:Y:S02]  /*5ff0*/  UIMAD.WIDE.U32 UR10, UR38, UR48, URZ ;  /* 0x00000030260a72a5 */ /* 0x000fe4000f8e00ff */
[----:B------:R-:W-:Y:S02]  /*6000*/  UISETP.NE.AND UP1, UPT, UR43, 0x1, UPT ;  /* 0x000000012b00788c */ /* 0x000fe4000bf25270 */
[----:B------:R-:W-:Y:S01]  /*6010*/  UISETP.NE.AND UP2, UPT, UR42, 0x1, UPT ;  /* 0x000000012a00788c */ /* 0x000fe2000bf45270 */
[----:B------:R-:W-:Y:S02]  /*6020*/  UMOV UR4, UR5 ;  /* 0x0000000500047c82 */ /* 0x000fe40008000000 */
[----:B------:R-:W-:Y:S03]  /*6030*/  USHF.R.U32.HI UR5, URZ, UR61, UR4 ;  /* 0x0000003dff057299 */ /* 0x000fe60008011604 */
[----:B------:R-:W-:Y:S02]  /*6040*/  UMOV UR4, UR7 ;  /* 0x0000000700047c82 */ /* 0x000fe40008000000 */
[----:B------:R-:W-:Y:S02]  /*6050*/  USHF.R.U32.HI UR7, URZ, UR49, UR4 ;  /* 0x00000031ff077299 */ /* 0x000fe40008011604 */
[----:B------:R-:W-:Y:S02]  /*6060*/  USEL UR4, UR52, UR5, !UP0 ;  /* 0x0000000534047287 */ /* 0x000fe4000c000000 */
[----:B------:R-:W-:Y:S01]  /*6070*/  USEL UR7, UR53, UR7, !UP1 ;  /* 0x0000000735077287 */ /* 0x000fe2000c800000 */
[----:B------:R-:W-:Y:S01]  /*6080*/  UMOV UR5, UR9 ;  /* 0x0000000900057c82 */ /* 0x000fe20008000000 */
[----:B------:R-:W-:Y:S02]  /*6090*/  UIMAD.WIDE.U32 UR8, UR4, UR40, URZ ;  /* 0x00000028040872a5 */ /* 0x000fe4000f8e00ff */
[----:B------:R-:W-:Y:S03]  /*60a0*/  USHF.R.U32.HI UR6, URZ, UR61, UR5 ;  /* 0x0000003dff067299 */ /* 0x000fe60008011605 */
[----:B------:R-:W-:Y:S01]  /*60b0*/  UMOV UR5, UR11 ;  /* 0x0000000b00057c82 */ /* 0x000fe20008000000 */
[----:B------:R-:W-:Y:S02]  /*60c0*/  UIMAD.WIDE.U32 UR10, UR7, UR40, URZ ;  /* 0x00000028070a72a5 */ /* 0x000fe4000f8e00ff */
[----:B------:R-:W-:Y:S02]  /*60d0*/  USHF.R.U32.HI UR12, URZ, UR49, UR5 ;  /* 0x00000031ff0c7299 */ /* 0x000fe40008011605 */
[----:B------:R-:W-:Y:S01]  /*60e0*/  USEL UR6, UR37, UR6, !UP0 ;  /* 0x0000000625067287 */ /* 0x000fe2000c000000 */
[----:B------:R-:W-:Y:S02]  /*60f0*/  UMOV UR5, UR9 ;  /* 0x0000000900057c82 */ /* 0x000fe40008000000 */
[----:B------:R-:W-:Y:S01]  /*6100*/  UMOV UR10, UR11 ;  /* 0x0000000b000a7c82 */ /* 0x000fe20008000000 */
[----:B------:R-:W-:Y:S02]  /*6110*/  @UP2 USHF.R.U32.HI UR4, URZ, UR41, UR5 ;  /* 0x00000029ff042299 */ /* 0x000fe40008011605 */
[----:B------:R-:W-:Y:S02]  /*6120*/  @UP2 USHF.R.U32.HI UR7, URZ, UR41, UR10 ;  /* 0x00000029ff072299 */ /* 0x000fe4000801160a */
[----:B------:R-:W-:Y:S02]  /*6130*/  UIMAD UR4, UR42, UR4, URZ ;  /* 0x000000042a0472a4 */ /* 0x000fe4000f8e02ff */
[----:B------:R-:W-:Y:S02]  /*6140*/  UIMAD.WIDE.U32 UR10, UR6, UR40, URZ ;  /* 0x00000028060a72a5 */ /* 0x000fe4000f8e00ff */
[----:B------:R-:W-:Y:S02]  /*6150*/  USEL UR5, UR38, UR12, !UP1 ;  /* 0x0000000c26057287 */ /* 0x000fe4000c800000 */
[----:B------:R-:W-:Y:S02]  /*6160*/  UIMAD UR8, UR42, UR7, URZ ;  /* 0x000000072a0872a4 */ /* 0x000fe4000f8e02ff */
[----:B------:R-:W-:Y:S03]  /*6170*/  UISETP.GE.AND UP0, UPT, UR6, UR4, UPT ;  /* 0x000000040600728c */ /* 0x000fe6000bf06270 */
[----:B------:R-:W-:Y:S01]  /*6180*/  UMOV UR4, UR11 ;  /* 0x0000000b00047c82 */ /* 0x000fe20008000000 */
[----:B------:R-:W-:Y:S02]  /*6190*/  UISETP.GE.OR UP0, UPT, UR5, UR8, UP0 ;  /* 0x000000080500728c */ /* 0x000fe40008706670 */
[----:B------:R-:W-:Y:S02]  /*61a0*/  USHF.R.U32.HI UR4, URZ, UR41, UR4 ;  /* 0x00000029ff047299 */ /* 0x000fe40008011604 */
[----:B------:R-:W-:Y:S02]  /*61b0*/  UIMAD.WIDE.U32 UR8, UR5, UR40, URZ ;  /* 0x00000028050872a5 */ /* 0x000fe4000f8e00ff */
[----:B------:R-:W-:Y:S02]  /*61c0*/  USEL UR11, UR6, UR4, !UP2 ;  /* 0x00000004060b7287 */ /* 0x000fe4000d000000 */
[----:B------:R-:W-:Y:S02]  /*61d0*/  UIADD3 UR8, UPT, UPT, -UR5, URZ, URZ ;  /* 0x000000ff05087290 */ /* 0x000fe4000fffe1ff */
[----:B------:R-:W-:Y:S01]  /*61e0*/  UIADD3 UR10, UPT, UPT, -UR11, URZ, URZ ;  /* 0x000000ff0b0a7290 */ /* 0x000fe2000fffe1ff */
[----:B------:R-:W-:Y:S01]  /*61f0*/  @!UP0 UMOV UR4, UR9 ;  /* 0x0000000900048c82 */ /* 0x000fe20008000000 */
[----:B------:R-:W-:Y:S02]  /*6200*/  UIADD3 UR9, UPT, UPT, -UR6, URZ, URZ ;  /* 0x000000ff06097290 */ /* 0x000fe4000fffe1ff */
[----:B------:R-:W-:Y:S02]  /*6210*/  @!UP0 USHF.R.U32.HI UR4, URZ, UR41, UR4 ;  /* 0x00000029ff048299 */ /* 0x000fe40008011604 */
[----:B------:R-:W-:Y:S02]  /*6220*/  UIMAD UR10, UR42, UR10, UR6 ;  /* 0x0000000a2a0a72a4 */ /* 0x000fe4000f8e0206 */
[----:B------:R-:W-:Y:S04]  /*6230*/  @!UP0 USEL UR4, UR5, UR4, !UP2 ;  /* 0x0000000405048287 */ /* 0x000fe8000d000000 */
[----:B------:R-:W-:Y:S02]  /*6240*/  @!UP0 UIMAD UR10, UR7, UR10, UR4 ;  /* 0x0000000a070a82a4 */ /* 0x000fe4000f8e0204 */
[----:B------:R-:W-:Y:S02]  /*6250*/  @!UP0 UIADD3 UR11, UPT, UPT, UR11, -UR4, URZ ;  /* 0x800000040b0b8290 */ /* 0x000fe4000fffe0ff */
[----:B------:R-:W-:Y:S02]  /*6260*/  UIMAD UR7, UR43, UR8, UR38 ;  /* 0x000000082b0772a4 */ /* 0x000fe4000f8e0226 */
[----:B------:R-:W-:Y:S02]  /*6270*/  @!UP0 UIMAD UR6, UR11, UR42, UR5 ;  /* 0x0000002a0b0682a4 */ /* 0x000fe4000f8e0205 */
[----:B------:R-:W-:Y:S01]  /*6280*/  UIMAD UR4, UR50, UR9, UR37 ;  /* 0x00000009320472a4 */ /* 0x000fe2000f8e0225 */
[----:B------:R-:W-:Y:S02]  /*6290*/  @!UP0 UMOV UR5, UR10 ;  /* 0x0000000a00058c82 */ /* 0x000fe40008000000 */
[----:B------:R-:W-:Y:S02]  /*62a0*/  UIMAD UR38, UR5, UR43, UR7 ;  /* 0x0000002b052672a4 */ /* 0x000fe4000f8e0207 */
[----:B------:R-:W-:Y:S11]  /*62b0*/  UIMAD UR37, UR6, UR50, UR4 ;  /* 0x00000032062572a4 */ /* 0x000ff6000f8e0204 */
[----:B------:R-:W-:Y:S01]  /*62c0*/  @!UPT UIADD3 URZ, UPT, UPT, URZ, URZ, URZ ;  /* 0x000000fffffff290 */ /* 0x000fe2000fffe0ff */
.L_x_113:
[----:B-1----:R-:W-:Y:S01]  /*62d0*/  UISETP.NE.AND UP0, UPT, UR39, 0x1, UPT ;  /* 0x000000012700788c */ /* 0x002fe2000bf05270 */
[----:B------:R-:W-:Y:S10]  /*62e0*/  IADD3 R144, PT, PT, R144, 0x1, RZ ;  /* 0x0000000190907810 */ /* 0x000ff40007ffe0ff */
[----:B------:R-:W1:Y:S01]  /*62f0*/  @!UP0 LDCU.128 UR12, c[0x0][0xb10] ;  /* 0x00016200ff0c87ac */ /* 0x000e620008000c00 */
[----:B------:R-:W3:Y:S01]  /*6300*/  @!UP0 LDCU UR5, c[0x0][0xb0c] ;  /* 0x00016180ff0587ac */ /* 0x000ee20008000800 */
[----:B------:R-:W4:Y:S01]  /*6310*/  @!UP0 LDCU UR10, c[0x0][0xb20] ;  /* 0x00016400ff0a87ac */ /* 0x000f220008000800 */
[----:B-1----:R-:W-:Y:S02]  /*6320*/  UIMAD.WIDE.U32 UR8, UR38, UR12, URZ ;  /* 0x0000000c260872a5 */ /* 0x002fe4000f8e00ff */
[----:B------:R-:W-:Y:S02]  /*6330*/  UIMAD.WIDE.U32 UR6, UR37, UR15, URZ ;  /* 0x0000000f250672a5 */ /* 0x000fe4000f8e00ff */
[----:B------:R-:W-:Y:S03]  /*6340*/  @!UP0 UISETP.NE.AND UP1, UPT, UR14, 0x1, UPT ;  /* 0x000000010e00888c */ /* 0x000fe6000bf25270 */
[----:B------:R-:W-:Y:S01]  /*6350*/  @!UP0 UMOV UR4, UR9 ;  /* 0x0000000900048c82 */ /* 0x000fe20008000000 */
[----:B---3--:R-:W-:Y:S02]  /*6360*/  @!UP0 UISETP.NE.AND UP2, UPT, UR5, 0x1, UPT ;  /* 0x000000010500888c */ /* 0x008fe4000bf45270 */
[----:B------:R-:W-:Y:S01]  /*6370*/  @!UP0 USHF.R.U32.HI UR4, URZ, UR13, UR4 ;  /* 0x0000000dff048299 */ /* 0x000fe20008011604 */
[----:B------:R-:W-:Y:S02]  /*6380*/  @!UP0 UMOV UR6, UR7 ;  /* 0x0000000700068c82 */ /* 0x000fe40008000000 */
[----:B----4-:R-:W-:Y:S02]  /*6390*/  @!UP0 USHF.R.U32.HI UR6, URZ, UR10, UR6 ;  /* 0x0000000aff068299 */ /* 0x010fe40008011606 */
[----:B------:R-:W-:Y:S02]  /*63a0*/  @!UP0 USEL UR7, UR38, UR4, !UP2 ;  /* 0x0000000426078287 */ /* 0x000fe4000d000000 */
[----:B------:R-:W-:Y:S04]  /*63b0*/  @!UP0 USEL UR6, UR37, UR6, !UP1 ;  /* 0x0000000625068287 */ /* 0x000fe8000c800000 */
[----:B------:R-:W-:Y:S02]  /*63c0*/  @!UP0 UIADD3 UR4, UPT, UPT, -UR7, UR6, URZ ;  /* 0x0000000607048290 */ /* 0x000fe4000fffe1ff */
[----:B------:R-:W-:Y:S02]  /*63d0*/  @!UP0 UIADD3 UR6, UPT, UPT, UR7, -UR6, URZ ;  /* 0x8000000607068290 */ /* 0x000fe4000fffe0ff */
[----:B------:R-:W-:Y:S02]  /*63e0*/  @!UP0 UIMAD UR38, UR4, UR5, UR38 ;  /* 0x00000005042682a4 */ /* 0x000fe4000f8e0226 */
[----:B------:R-:W-:Y:S02]  /*63f0*/  @!UP0 UIMAD UR37, UR6, UR14, UR37 ;  /* 0x0000000e062582a4 */ /* 0x000fe4000f8e0225 */
[----:B------:R-:W-:Y:S09]  /*6400*/  ULOP3.LUT UP0, URZ, UR58, 0x1b0, URZ, 0xc0, !UPT ;  /* 0x000001b03aff7892 */ /* 0x000ff2000f80c0ff */
[----:B------:R-:W-:Y:S05]  /*6410*/  BRA.U !UP0, `(.L_x_114) ;  /* 0x0000000108407547 */ /* 0x000fea000b800000 */
[----:B------:R-:W1:Y:S01]  /*6420*/  LDCU.64 UR8, c[0x4][0x80] ;  /* 0x01001000ff0877ac */ /* 0x000e620008000a00 */
[----:B------:R-:W-:Y:S01]  /*6430*/  MOV R3, 0x0 ;  /* 0x0000000000037802 */ /* 0x000fe20000000f00 */
[----:B------:R-:W-:Y:S02]  /*6440*/  HFMA2 R12, -RZ, RZ, 0, 5.9604644775390625e-08 ;  /* 0x00000001ff0c7431 */ /* 0x000fe400000001ff */
[----:B------:R-:W-:Y:S02]  /*6450*/  IMAD.MOV.U32 R8, RZ, RZ, 0x70 ;  /* 0x00000070ff087424 */ /* 0x000fe400078e00ff */
[----:B------:R-:W-:Y:S01]  /*6460*/  IMAD.MOV.U32 R13, RZ, RZ, RZ ;  /* 0x000000ffff0d7224 */ /* 0x000fe200078e00ff */
[----:B------:R-:W3:Y:S01]  /*6470*/  LDCU.64 UR6, c[0x4][0x88] ;  /* 0x01001100ff0677ac */ /* 0x000ee20008000a00 */
[----:B------:R-:W4:Y:S01]  /*6480*/  LDC.64 R2, c[0x4][R3] ;  /* 0x0100000003027b82 */ /* 0x000f220000000a00 */
[----:B------:R-:W2:Y:S01]  /*6490*/  LDCU.64 UR4, c[0x4][0x8] ;  /* 0x01000100ff0477ac */ /* 0x000ea20008000a00 */
[----:B-1----:R-:W-:Y:S01]  /*64a0*/  MOV R5, UR9 ;  /* 0x0000000900057c02 */ /* 0x002fe20008000f00 */
[----:B------:R-:W-:Y:S01]  /*64b0*/  IMAD.U32 R4, RZ, RZ, UR8 ;  /* 0x00000008ff047e24 */ /* 0x000fe2000f8e00ff */
[----:B---3--:R-:W-:Y:S01]  /*64c0*/  MOV R7, UR7 ;  /* 0x0000000700077c02 */ /* 0x008fe20008000f00 */
[----:B------:R-:W-:Y:S01]  /*64d0*/  IMAD.U32 R6, RZ, RZ, UR6 ;  /* 0x00000006ff067e24 */ /* 0x000fe2000f8e00ff */
[----:B--2---:R-:W-:Y:S01]  /*64e0*/  MOV R11, UR5 ;  /* 0x00000005000b7c02 */ /* 0x004fe20008000f00 */
[----:B------:R-:W-:Y:S02]  /*64f0*/  IMAD.U32 R10, RZ, RZ, UR4 ;  /* 0x00000004ff0a7e24 */ /* 0x000fe4000f8e00ff */
[----:B------:R-:W-:Y:S07]  /*6500*/  LEPC R20, `(.L_x_114) ;  /* 0x000000001014794e */ /* 0x000fee0000000000 */
[----:B----45:R-:W-:Y:S05]  /*6510*/  CALL.ABS.NOINC R2 ;  /* 0x0000000002007343 */ /* 0x030fea0003c00000 */
.L_x_114:
[----:B------:R-:W-:Y:S01]  /*6520*/  LOP3.LUT P0, RZ, R151, 0x1b0, RZ, 0xc0, !PT ;  /* 0x000001b097ff7812 */ /* 0x000fe2000780c0ff */
[----:B------:R-:W-:Y:S11]  /*6530*/  BSSY.RECONVERGENT B6, `(.L_x_115) ;  /* 0x0000013000067945 */ /* 0x000ff60003800200 */
[----:B------:R-:W-:Y:S01]  /*6540*/  @!UPT UIADD3 URZ, UPT, UPT, URZ, URZ, URZ ;  /* 0x000000fffffff290 */ /* 0x000fe2000fffe0ff */
[----:B------:R-:W-:Y:S05]  /*6550*/  @!P0 BRA `(.L_x_116) ;  /* 0x0000000000408947 */ /* 0x000fea0003800000 */
        /* <DEDUP_REMOVED lines=16> */
.L_x_116:
[----:B------:R-:W-:Y:S05]  /*6660*/  BSYNC.RECONVERGENT B6 ;  /* 0x0000000000067941 */ /* 0x000fea0003800200 */
.L_x_115:
[----:B------:R-:W-:Y:S01]  /*6670*/  ISETP.NE.U32.AND P3, PT, R138, RZ, PT ;  /* 0x000000ff8a00720c */ /* 0x000fe20003f65070 */
[----:B------:R-:W-:Y:S01]  /*6680*/  UISETP.NE.AND UP1, UPT, UR60, URZ, UPT ;  /* 0x000000ff3c00728c */ /* 0x000fe2000bf25270 */
[----:B------:R-:W-:Y:S02]  /*6690*/  ISETP.NE.U32.AND P4, PT, R134, RZ, PT ;  /* 0x000000ff8600720c */ /* 0x000fe40003f85070 */
[----:B------:R-:W-:Y:S02]  /*66a0*/  ISETP.NE.AND.EX P3, PT, R139, RZ, PT, P3 ;  /* 0x000000ff8b00720c */ /* 0x000fe40003f65330 */
[----:B------:R-:W-:Y:S02]  /*66b0*/  PLOP3.LUT P1, PT, PT, PT, PT, 0x8, 0x80 ;  /* 0x000000000080781c */ /* 0x000fe40003f2e170 */
[----:B------:R-:W-:Y:S02]  /*66c0*/  PLOP3.LUT P0, PT, PT, PT, UP1, 0x80, 0x8 ;  /* 0x000000000008781c */ /* 0x000fe40003f0f018 */
[----:B------:R-:W-:Y:S02]  /*66d0*/  ISETP.NE.AND.EX P4, PT, R135, RZ, PT, P4 ;  /* 0x000000ff8700720c */ /* 0x000fe40003f85340 */
[----:B------:R-:W1:Y:S09]  /*66e0*/  @UP1 LDCU.64 UR4, c[0x0][0x888] ;  /* 0x00011100ff0417ac */ /* 0x000e720008000a00 */
[----:B------:R-:W-:Y:S01]  /*66f0*/  @P0 PLOP3.LUT P1, PT, P3, PT, PT, 0x80, 0x8 ;  /* 0x000000000008081c */ /* 0x000fe20001f2f070 */
[----:B-1----:R-:W-:Y:S04]  /*6700*/  @UP1 UISETP.NE.U32.AND UP0, UPT, UR4, URZ, UPT ;  /* 0x000000ff0400128c */ /* 0x002fe8000bf05070 */
[----:B------:R-:W-:Y:S04]  /*6710*/  @UP1 UISETP.NE.AND.EX UP0, UPT, UR5, URZ, UPT, UP0 ;  /* 0x000000ff0500128c */ /* 0x000fe8000bf05300 */
[----:B------:R-:W-:Y:S01]  /*6720*/  @UP1 USEL UR4, URZ, 0xffffffff, UP0 ;  /* 0xffffffffff041887 */ /* 0x000fe20008000000 */
[----:B------:R-:W-:Y:S11]  /*6730*/  @!P3 BRA `(.L_x_117) ;  /* 0x000000000030b947 */ /* 0x000ff60003800000 */
[----:B------:R-:W-:Y:S01]  /*6740*/  ISETP.NE.U32.AND P2, PT, R136, RZ, PT ;  /* 0x000000ff8800720c */ /* 0x000fe20003f45070 */
[----:B------:R-:W1:Y:S01]  /*6750*/  LDCU.64 UR6, c[0x0][0x358] ;  /* 0x00006b00ff0677ac */ /* 0x000e620008000a00 */
[----:B------:R-:W-:Y:S02]  /*6760*/  IMAD.MOV.U32 R141, RZ, RZ, 0x1 ;  /* 0x00000001ff8d7424 */ /* 0x000fe400078e00ff */
[----:B------:R-:W-:Y:S11]  /*6770*/  ISETP.NE.AND.EX P2, PT, R137, RZ, PT, P2 ;  /* 0x000000ff8900720c */ /* 0x000ff60003f45320 */
[----:B------:R-:W-:Y:S02]  /*6780*/  @!UPT UIADD3 URZ, UPT, UPT, URZ, URZ, URZ ;  /* 0x000000fffffff290 */ /* 0x000fe4000fffe0ff */
[----:B------:R-:W3:Y:S01]  /*6790*/  @P2 LDC.64 R2, c[0x0][0x888] ;  /* 0x00022200ff022b82 */ /* 0x000ee20000000a00 */
[----:B--2---:R-:W-:Y:S04]  /*67a0*/  @P2 IMAD R0, R138, UR36, RZ ;  /* 0x000000248a002c24 */ /* 0x004fe8000f8e02ff */
[----:B---3--:R-:W-:Y:S04]  /*67b0*/  @P2 IMAD.WIDE R2, R0, 0x4, R2 ;  /* 0x0000000400022825 */ /* 0x008fe800078e0202 */
[----:B------:R-:W-:Y:S01]  /*67c0*/  HFMA2 R0, -RZ, RZ, 0, 5.9604644775390625e-08 ;  /* 0x00000001ff007431 */ /* 0x000fe200000001ff */
[----:B-1---5:R1:W5:Y:S04]  /*67d0*/  @P2 LDG.E R71, desc[UR6][R2.64] ;  /* 0x0000000602472981 */ /* 0x022368000c1e1900 */
[----:B------:R-:W-:Y:S01]  /*67e0*/  @!P2 PRMT R141, R0, 0x7610, R141 ;  /* 0x00007610008da816 */ /* 0x000fe2000000008d */
[----:B-1----:R-:W3:Y:S06]  /*67f0*/  @!P2 LDC R71, c[0x0][0x880] ;  /* 0x00022000ff47ab82 */ /* 0x002eec0000000800 */
.L_x_117:
[----:B------:R-:W-:Y:S05]  /*6800*/  @!P4 BRA `(.L_x_118) ;  /* 0x000000000024c947 */ /* 0x000fea0003800000 */
[----:B------:R-:W-:Y:S01]  /*6810*/  ISETP.NE.U32.AND P2, PT, R132, RZ, PT ;  /* 0x000000ff8400720c */ /* 0x000fe20003f45070 */
[----:B------:R-:W1:Y:S03]  /*6820*/  LDCU.64 UR6, c[0x0][0x358] ;  /* 0x00006b00ff0677ac */ /* 0x000e660008000a00 */
[----:B------:R-:W-:Y:S11]  /*6830*/  ISETP.NE.AND.EX P2, PT, R133, RZ, PT, P2 ;  /* 0x000000ff8500720c */ /* 0x000ff60003f45320 */
[----:B------:R-:W-:Y:S02]  /*6840*/  @!UPT UIADD3 URZ, UPT, UPT, URZ, URZ, URZ ;  /* 0x000000fffffff290 */ /* 0x000fe4000fffe0ff */
[----:B------:R-:W4:Y:S01]  /*6850*/  @P2 LDC.64 R2, c[0x0][0x8a8] ;  /* 0x00022a00ff022b82 */ /* 0x000f220000000a00 */
[----:B--2---:R-:W-:Y:S04]  /*6860*/  @P2 IMAD R0, R134, UR36, RZ ;  /* 0x0000002486002c24 */ /* 0x004fe8000f8e02ff */
[----:B----4-:R-:W-:Y:S05]  /*6870*/  @P2 IMAD.WIDE R2, R0, 0x4, R2 ;  /* 0x0000000400022825 */ /* 0x010fea00078e0202 */
[----:B-1---5:R1:W5:Y:S02]  /*6880*/  @P2 LDG.E R70, desc[UR6][R2.64] ;  /* 0x0000000602462981 */ /* 0x022364000c1e1900 */
[----:B-1----:R-:W4:Y:S02]  /*6890*/  @!P2 LDC R70, c[0x0][0x8a0] ;  /* 0x00022800ff46ab82 */ /* 0x002f240000000800 */
.L_x_118:
[----:B---3-5:R-:W-:Y:S01]  /*68a0*/  @P0 FSETP.NEU.AND P4, PT, R71, RZ, PT ;  /* 0x000000ff4700020b */ /* 0x028fe20003f8d000 */
[----:B--2---:R-:W-:Y:S01]  /*68b0*/  IMAD.U32 R0, RZ, RZ, UR4 ;  /* 0x00000004ff007e24 */ /* 0x004fe2000f8e00ff */
[----:B------:R-:W-:Y:S01]  /*68c0*/  @P0 LOP3.LUT P2, RZ, R141, 0xff, RZ, 0xc0, !PT ;  /* 0x000000ff8dff0812 */ /* 0x000fe2000784c0ff */
[----:B------:R-:W-:Y:S01]  /*68d0*/  BSSY B1, `(.L_x_119) ;  /* 0x000003e000017945 */ /* 0x000fe20003800000 */
[----:B------:R-:W-:Y:S02]  /*68e0*/  @P0 SEL R2, RZ, 0xffffffff, P4 ;  /* 0xffffffffff020807 */ /* 0x000fe40002000000 */
[----:B------:R-:W-:Y:S02]  /*68f0*/  CS2R R18, SRZ ;  /* 0x0000000000127805 */ /* 0x000fe4000001ff00 */
[----:B------:R-:W-:Y:S02]  /*6900*/  LEA R143, R68, UR44, 0x3 ;  /* 0x0000002c448f7c11 */ /* 0x000fe4000f8e18ff */
[----:B------:R-:W-:Y:S02]  /*6910*/  CS2R R16, SRZ ;  /* 0x0000000000107805 */ /* 0x000fe4000001ff00 */
[----:B------:R-:W-:Y:S02]  /*6920*/  @P1 SEL R2, R0, R2, !P2 ;  /* 0x0000000200021207 */ /* 0x000fe40005000000 */
[----:B------:R-:W-:Y:S02]  /*6930*/  CS2R R26, SRZ ;  /* 0x00000000001a7805 */ /* 0x000fe4000001ff00 */
[----:B------:R-:W-:Y:S02]  /*6940*/  SHF.L.U32 R4, R147, 0x1f, RZ ;  /* 0x0000001f93047819 */ /* 0x000fe400000006ff */
[----:B------:R-:W-:Y:S02]  /*6950*/  CS2R R24, SRZ ;  /* 0x0000000000187805 */ /* 0x000fe4000001ff00 */
[----:B------:R-:W-:Y:S02]  /*6960*/  @P0 LOP3.LUT R2, R2, 0x1, RZ, 0xc0, !PT ;  /* 0x0000000102020812 */ /* 0x000fe400078ec0ff */
[----:B------:R-:W-:Y:S02]  /*6970*/  CS2R R30, SRZ ;  /* 0x00000000001e7805 */ /* 0x000fe4000001ff00 */
[----:B------:R-:W-:Y:S02]  /*6980*/  PLOP3.LUT P5, PT, PT, PT, PT, 0x8, 0x80 ;  /* 0x000000000080781c */ /* 0x000fe40003fae170 */
[----:B------:R-:W-:Y:S02]  /*6990*/  CS2R R28, SRZ ;  /* 0x00000000001c7805 */ /* 0x000fe4000001ff00 */
[----:B------:R-:W-:Y:S01]  /*69a0*/  ISETP.NE.U32.OR P1, PT, R2, 0x1, !P0 ;  /* 0x000000010200780c */ /* 0x000fe20004725470 */
[----:B------:R-:W-:Y:S01]  /*69b0*/  IMAD R2, R68, 0x40, R69 ;  /* 0x0000004044027824 */ /* 0x000fe200078e0245 */
[----:B------:R-:W-:Y:S02]  /*69c0*/  CS2R R34, SRZ ;  /* 0x0000000000227805 */ /* 0x000fe4000001ff00 */
[----:B------:R-:W-:Y:S09]  /*69d0*/  CS2R R32, SRZ ;  /* 0x0000000000207805 */ /* 0x000ff2000001ff00 */
[----:B------:R-:W-:Y:S04]  /*69e0*/  @P1 SHF.L.U32 R0, R145, 0x1f, RZ ;  /* 0x0000001f91001819 */ /* 0x000fe800000006ff */
[----:B------:R-:W1:Y:S01]  /*69f0*/  @P1 SYNCS.PHASECHK.TRANS64.TRYWAIT P0, [UR44+0x140], R0 ;  /* 0x00014000ff0015a7 */ /* 0x000e62000800112c */
[----:B------:R2:W3:Y:S01]  /*6a00*/  SYNCS.PHASECHK.TRANS64.TRYWAIT P4, [R143+URZ+0x180], R4 ;  /* 0x000180048f0075a7 */ /* 0x0004e200080811ff */
[----:B-1----:R-:W-:Y:S01]  /*6a10*/  @P1 PLOP3.LUT P5, PT, P0, PT, PT, 0x8, 0x80 ;  /* 0x000000000080181c */ /* 0x002fe200007ae170 */
[----:B------:R-:W-:Y:S01]  /*6a20*/  @!UPT UIADD3 URZ, UPT, UPT, URZ, URZ, URZ ;  /* 0x000000fffffff290 */ /* 0x000fe2000fffe0ff */
[----:B--23--:R-:W-:Y:S11]  /*6a30*/  @!P1 BRA `(.L_x_120) ;  /* 0x00000000009c9947 */ /* 0x00cff60003800000 */
[----:B------:R-:W-:Y:S01]  /*6a40*/  ISETP.NE.U32.AND P0, PT, RZ, UR56, PT ;  /* 0x00000038ff007c0c */ /* 0x000fe2000bf05070 */
[----:B------:R-:W-:Y:S01]  /*6a50*/  BSSY B0, `(.L_x_121) ;  /* 0x0000016000007945 */ /* 0x000fe20003800000 */
[----:B------:R-:W-:Y:S02]  /*6a60*/  FSETP.NEU.AND P2, PT, R71, RZ, PT ;  /* 0x000000ff4700720b */ /* 0x000fe40003f4d000 */
[----:B------:R-:W-:Y:S02]  /*6a70*/  CS2R R34, SRZ ;  /* 0x0000000000227805 */ /* 0x000fe4000001ff00 */
[----:B------:R-:W-:Y:S02]  /*6a80*/  ISETP.NE.AND.EX P0, PT, RZ, UR57, PT, P0 ;  /* 0x00000039ff007c0c */ /* 0x000fe4000bf05300 */
[----:B------:R-:W-:Y:S02]  /*6a90*/  CS2R R32, SRZ ;  /* 0x0000000000207805 */ /* 0x000fe4000001ff00 */
[----:B------:R-:W-:Y:S02]  /*6aa0*/  LOP3.LUT P1, RZ, R141, 0xff, RZ, 0xc0, !PT ;  /* 0x000000ff8dff7812 */ /* 0x000fe4000782c0ff */
[----:B------:R-:W-:Y:S02]  /*6ab0*/  CS2R R30, SRZ ;  /* 0x00000000001e7805 */ /* 0x000fe4000001ff00 */
[----:B------:R-:W-:Y:S02]  /*6ac0*/  SEL R0, RZ, 0xffffffff, P2 ;  /* 0xffffffffff007807 */ /* 0x000fe40001000000 */
[----:B------:R-:W-:Y:S02]  /*6ad0*/  CS2R R28, SRZ ;  /* 0x00000000001c7805 */ /* 0x000fe4000001ff00 */
[----:B------:R-:W-:Y:S02]  /*6ae0*/  SEL R3, RZ, 0xffffffff, P0 ;  /* 0xffffffffff037807 */ /* 0x000fe40000000000 */
[----:B------:R-:W-:Y:S02]  /*6af0*/  CS2R R26, SRZ ;  /* 0x00000000001a7805 */ /* 0x000fe4000001ff00 */
[----:B------:R-:W-:Y:S02]  /*6b00*/  CS2R R24, SRZ ;  /* 0x0000000000187805 */ /* 0x000fe4000001ff00 */
[----:B------:R-:W-:Y:S02]  /*6b10*/  CS2R R18, SRZ ;  /* 0x0000000000127805 */ /* 0x000fe4000001ff00 */
[----:B------:R-:W-:Y:S02]  /*6b20*/  @P3 SEL R0, R3, R0, !P1 ;  /* 0x0000000003003207 */ /* 0x000fe40004800000 */
[----:B------:R-:W-:Y:S02]  /*6b30*/  CS2R R16, SRZ ;  /* 0x0000000000107805 */ /* 0x000fe4000001ff00 */
[----:B------:R-:W-:Y:S04]  /*6b40*/  LOP3.LUT R0, R0, 0x1, RZ, 0xc0, !PT ;  /* 0x0000000100007812 */ /* 0x000fe800078ec0ff */
[----:B------:R-:W-:Y:S01]  /*6b50*/  ISETP.NE.U32.AND P0, PT, R0, 0x1, PT ;  /* 0x000000010000780c */ /* 0x000fe20003f05070 */
[----:B------:R-:W-:Y:S01]  /*6b60*/  @!UPT UIADD3 URZ, UPT, UPT, URZ, URZ, URZ ;  /* 0x000000fffffff290 */ /* 0x000fe2000fffe0ff */
[----:B------:R-:W-:Y:S11]  /*6b70*/  @!P5 BRA `(.L_x_122) ;  /* 0x00000000000cd947 */ /* 0x000ff60003800000 */
[----:B------:R-:W-:Y:S04]  /*6b80*/  SHF.L.U32 R3, R145, 0x1f, RZ ;  /* 0x0000001f91037819 */ /* 0x000fe800000006ff */
[----:B------:R-:W1:Y:S02]  /*6b90*/  SYNCS.PHASECHK.TRANS64.TRYWAIT P1, [UR44+0x140], R3 ;  /* 0x00014003ff0075a7 */ /* 0x000e64000802112c */
[----:B-1----:R-:W-:Y:S05]  /*6ba0*/  @!P1 BRA `(.L_x_123) ;  /* 0x0000002400309947 */ /* 0x002fea0003800000 */
.L_x_122:
[----:B------:R-:W-:Y:S05]  /*6bb0*/  BSYNC B0 ;  /* 0x0000000000007941 */ /* 0x000fea0003800000 */
.L_x_121:
[----:B------:R2:W3:Y:S01]  /*6bc0*/  @P0 LDS.128 R32, [R140+UR44+0x400] ;  /* 0x0004002c8c200984 */ /* 0x0004e20008000c00 */
[----:B------:R-:W5:Y:S01]  /*6bd0*/  S2UR UR5, SR_CgaCtaId ;  /* 0x00000000000579c3 */ /* 0x000f620000008800 */
[----:B------:R-:W-:Y:S01]  /*6be0*/  UIADD3 UR4, UPT, UPT, UR44, 0x148, URZ ;  /* 0x000001482c047890 */ /* 0x000fe2000fffe0ff */
[----:B------:R-:W-:Y:S01]  /*6bf0*/  LOP3.LUT R145, R145, 0x1, RZ, 0x3c, !PT ;  /* 0x0000000191917812 */ /* 0x000fe200078e3cff */
[----:B------:R2:W1:Y:S04]  /*6c00*/  @P0 LDS.128 R28, [R150+0x10] ;  /* 0x00001000961c0984 */ /* 0x0004680000000c00 */
[----:B------:R2:W1:Y:S04]  /*6c10*/  @P0 LDS.128 R24, [R149+0x20] ;  /* 0x0000200095180984 */ /* 0x0004680000000c00 */
[----:B------:R2:W1:Y:S01]  /*6c20*/  @P0 LDS.128 R16, [R148+0x30] ;  /* 0x0000300094100984 */ /* 0x0004620000000c00 */
[----:B------:R-:W-:Y:S01]  /*6c30*/  @!PT LDS RZ, [RZ] ;  /* 0x00000000fffff984 */ /* 0x000fe20000000800 */
[----:B------:R-:W-:Y:S01]  /*6c40*/  @!PT LDS RZ, [RZ] ;  /* 0x00000000fffff984 */ /* 0x000fe20000000800 */
[----:B------:R-:W-:Y:S01]  /*6c50*/  @!PT LDS RZ, [RZ] ;  /* 0x00000000fffff984 */ /* 0x000fe20000000800 */
[----:B------:R-:W-:Y:S01]  /*6c60*/  @!PT LDS RZ, [RZ] ;  /* 0x00000000fffff984 */ /* 0x000fe20000000800 */
[----:B------:R4:W-:Y:S06]  /*6c70*/  MEMBAR.ALL.CTA ;  /* 0x0000000000007992 */ /* 0x0009ec0000008000 */
[----:B----4-:R-:W4:Y:S01]  /*6c80*/  FENCE.VIEW.ASYNC.S ;  /* 0x00000000000073c6 */ /* 0x010f220000000000 */
[----:B-----5:R-:W-:Y:S09]  /*6c90*/  UPRMT UR4, UR5, 0x654, UR4 ;  /* 0x0000065405047896 */ /* 0x020ff20008000004 */
[----:B----4-:R-:W-:Y:S03]  /*6ca0*/  SYNCS.ARRIVE.TRANS64.RED.A1T0 RZ, [UR4], RZ ;  /* 0x000000ffffff79a7 */ /* 0x010fe60008100404 */
.L_x_120:
[----:B------:R-:W-:Y:S05]  /*6cb0*/  BSYNC B1 ;  /* 0x0000000000017941 */ /* 0x000fea0003800000 */
.L_x_119:
[----:B-1----:R-:W-:Y:S04]  /*6cc0*/  SHF.R.U32.HI R0, RZ, 0x15, R2 ;  /* 0x00000015ff007819 */ /* 0x002fe80000011602 */
[----:B------:R-:W-:Y:S01]  /*6cd0*/  LOP3.LUT P0, RZ, R0, 0x3, R142, 0x48, !PT ;  /* 0x0000000300ff7812 */ /* 0x000fe2000780488e */
[----:B------:R-:W-:Y:S01]  /*6ce0*/  @!UPT UIADD3 URZ, UPT, UPT, URZ, URZ, URZ ;  /* 0x000000fffffff290 */ /* 0x000fe2000fffe0ff */
[----:B------:R-:W-:Y:S11]  /*6cf0*/  @P4 BRA `(.L_x_124) ;  /* 0x0000000000084947 */ /* 0x000ff60003800000 */
[----:B------:R-:W1:Y:S02]  /*6d00*/  SYNCS.PHASECHK.TRANS64.TRYWAIT P1, [R143+URZ+0x180], R4 ;  /* 0x000180048f0075a7 */ /* 0x000e6400080211ff */
[----:B-1----:R-:W-:Y:S05]  /*6d10*/  @!P1 BRA `(.L_x_125) ;  /* 0x0000002000ec9947 */ /* 0x002fea0003800000 */
.L_x_124:
[----:B------:R-:W-:Y:S05]  /*6d20*/  @!P0 BRA `(.L_x_126) ;  /* 0x0000000000408947 */ /* 0x000fea0003800000 */
[----:B------:R-:W1:Y:S01]  /*6d30*/  LDCU.64 UR8, c[0x4][0x70] ;  /* 0x01000e00ff0877ac */ /* 0x000e620008000a00 */
[----:B------:R-:W-:Y:S01]  /*6d40*/  MOV R15, 0x0 ;  /* 0x00000000000f7802 */ /* 0x000fe20000000f00 */
[----:B------:R-:W-:Y:S02]  /*6d50*/  HFMA2 R12, -RZ, RZ, 0, 5.9604644775390625e-08 ;  /* 0x00000001ff0c7431 */ /* 0x000fe400000001ff */
[----:B------:R-:W-:Y:S02]  /*6d60*/  IMAD.MOV.U32 R8, RZ, RZ, 0x192 ;  /* 0x00000192ff087424 */ /* 0x000fe400078e00ff */
[----:B------:R-:W-:Y:S01]  /*6d70*/  IMAD.MOV.U32 R13, RZ, RZ, RZ ;  /* 0x000000ffff0d7224 */ /* 0x000fe200078e00ff */
[----:B------:R-:W5:Y:S01]  /*6d80*/  LDCU.64 UR6, c[0x4][0x78] ;  /* 0x01000f00ff0677ac */ /* 0x000f620008000a00 */
[----:B------:R-:W2:Y:S01]  /*6d90*/  LDC.64 R14, c[0x4][R15] ;  /* 0x010000000f0e7b82 */ /* 0x000ea20000000a00 */
[----:B------:R-:W3:Y:S01]  /*6da0*/  LDCU.64 UR4, c[0x4][0x10] ;  /* 0x01000200ff0477ac */ /* 0x000ee20008000a00 */
[----:B-1----:R-:W-:Y:S01]  /*6db0*/  MOV R5, UR9 ;  /* 0x0000000900057c02 */ /* 0x002fe20008000f00 */
[----:B------:R-:W-:Y:S01]  /*6dc0*/  IMAD.U32 R4, RZ, RZ, UR8 ;  /* 0x00000008ff047e24 */ /* 0x000fe2000f8e00ff */
[----:B-----5:R-:W-:Y:S01]  /*6dd0*/  MOV R7, UR7 ;  /* 0x0000000700077c02 */ /* 0x020fe20008000f00 */
[----:B------:R-:W-:Y:S01]  /*6de0*/  IMAD.U32 R6, RZ, RZ, UR6 ;  /* 0x00000006ff067e24 */ /* 0x000fe2000f8e00ff */
[----:B---3--:R-:W-:Y:S01]  /*6df0*/  MOV R11, UR5 ;  /* 0x00000005000b7c02 */ /* 0x008fe20008000f00 */
[----:B------:R-:W-:Y:S02]  /*6e00*/  IMAD.U32 R10, RZ, RZ, UR4 ;  /* 0x00000004ff0a7e24 */ /* 0x000fe4000f8e00ff */
[----:B------:R-:W-:Y:S07]  /*6e10*/  LEPC R20, `(.L_x_126) ;  /* 0x000000001014794e */ /* 0x000fee0000000000 */
[----:B--2-4-:R-:W-:Y:S05]  /*6e20*/  CALL.ABS.NOINC R14 ;  /* 0x000000000e007343 */ /* 0x014fea0003c00000 */
.L_x_126:
[----:B------:R-:W-:Y:S01]  /*6e30*/  LOP3.LUT P0, RZ, R131, 0x60, RZ, 0xc0, !PT ;  /* 0x0000006083ff7812 */ /* 0x000fe2000780c0ff */
[----:B------:R-:W-:Y:S05]  /*6e40*/  WARPSYNC.ALL ;  /* 0x0000000000007948 */ /* 0x000fea0003800000 */
[----:B------:R-:W-:Y:S01]  /*6e50*/  R2UR UR4, R2 ;  /* 0x00000000020472ca */ /* 0x000fe200000e0000 */
[----:B------:R-:W-:Y:S01]  /*6e60*/  BSSY.RECONVERGENT B0, `(.L_x_127) ;  /* 0x000011f000007945 */ /* 0x000fe20003800200 */
[----:B---3--:R-:W-:Y:S02]  /*6e70*/  F2FP.F16.E5M2.UNPACK_B R2, R32 ;  /* 0x00000020ff02723e */ /* 0x008fe400020004ff */
[-C--:B------:R-:W-:Y:S02]  /*6e80*/  F2FP.F16.E5M2.UNPACK_B R21, R33.reuse ;  /* 0x00000021ff15723e */ /* 0x080fe400020004ff */
[----:B------:R-:W-:Y:S01]  /*6e90*/  F2FP.F16.E5M2.UNPACK_B R12, R28 ;  /* 0x0000001cff0c723e */ /* 0x000fe200020004ff */
[----:B------:R-:W-:Y:S01]  /*6ea0*/  HADD2.F32 R0, -RZ, R2.H0_H0 ;  /* 0x20000002ff007230 */ /* 0x000fe20000004100 */
[----:B------:R-:W-:Y:S01]  /*6eb0*/  F2FP.F16.E5M2.UNPACK_B R32, R32.H1 ;  /* 0x00000020ff20723e */ /* 0x000fe200030004ff */
[--C-:B------:R-:W-:Y:S01]  /*6ec0*/  HADD2.F32 R73, -RZ, R21.reuse.H0_H0 ;  /* 0x20000015ff497230 */ /* 0x100fe20000004100 */
[----:B------:R-:W-:Y:S01]  /*6ed0*/  F2FP.F16.E5M2.UNPACK_B R33, R33.H1 ;  /* 0x00000021ff21723e */ /* 0x000fe200030004ff */
[----:B------:R-:W-:Y:S01]  /*6ee0*/  HADD2.F32 R74, -RZ, R21.H1_H1 ;  /* 0x30000015ff4a7230 */ /* 0x000fe20000004100 */
[-C--:B------:R-:W-:Y:S01]  /*6ef0*/  F2FP.F16.E5M2.UNPACK_B R20, R34.reuse ;  /* 0x00000022ff14723e */ /* 0x080fe200020004ff */
[--C-:B------:R-:W-:Y:S01]  /*6f00*/  HADD2.F32 R3, -RZ, R32.reuse.H0_H0 ;  /* 0x20000020ff037230 */ /* 0x100fe20000004100 */
[----:B------:R-:W-:Y:S01]  /*6f10*/  F2FP.F16.E5M2.UNPACK_B R15, R34.H1 ;  /* 0x00000022ff0f723e */ /* 0x000fe200030004ff */
[----:B------:R-:W-:Y:S01]  /*6f20*/  HADD2.F32 R72, -RZ, R32.H1_H1 ;  /* 0x30000020ff487230 */ /* 0x000fe20000004100 */
[-C--:B------:R-:W-:Y:S01]  /*6f30*/  F2FP.F16.E5M2.UNPACK_B R14, R35.reuse ;  /* 0x00000023ff0e723e */ /* 0x080fe200020004ff */
[--C-:B------:R-:W-:Y:S01]  /*6f40*/  HADD2.F32 R75, -RZ, R33.reuse.H0_H0 ;  /* 0x20000021ff4b7230 */ /* 0x100fe20000004100 */
[----:B------:R-:W-:Y:S01]  /*6f50*/  F2FP.F16.E5M2.UNPACK_B R13, R35.H1 ;  /* 0x00000023ff0d723e */ /* 0x000fe200030004ff */
[----:B------:R-:W-:Y:S01]  /*6f60*/  HADD2.F32 R76, -RZ, R33.H1_H1 ;  /* 0x30000021ff4c7230 */ /* 0x000fe20000004100 */
[----:B------:R-:W-:Y:S01]  /*6f70*/  F2FP.F16.E5M2.UNPACK_B R28, R28.H1 ;  /* 0x0000001cff1c723e */ /* 0x000fe200030004ff */
[--C-:B------:R-:W-:Y:S01]  /*6f80*/  HADD2.F32 R77, -RZ, R20.reuse.H0_H0 ;  /* 0x20000014ff4d7230 */ /* 0x100fe20000004100 */
[-C--:B------:R-:W-:Y:S01]  /*6f90*/  F2FP.F16.E5M2.UNPACK_B R11, R29.reuse ;  /* 0x0000001dff0b723e */ /* 0x080fe200020004ff */
        /* <DEDUP_REMOVED lines=43> */
[----:B------:R-:W-:Y:S01]  /*7250*/  IADD3 R143, PT, PT, R143, 0x1a0, RZ ;  /* 0x000001a08f8f7810 */ /* 0x000fe20007ffe0ff */
[----:B------:R-:W-:Y:S01]  /*7260*/  HADD2.F32 R100, -RZ, R6.H1_H1 ;  /* 0x30000006ff647230 */ /* 0x000fe20000004100 */
[----:B------:R-:W-:Y:S01]  /*7270*/  IADD3 R68, PT, PT, R68, 0x1, RZ ;  /* 0x0000000144447810 */ /* 0x000fe20007ffe0ff */
[--C-:B------:R-:W-:Y:S01]  /*7280*/  HADD2.F32 R101, -RZ, R5.reuse.H0_H0 ;  /* 0x20000005ff657230 */ /* 0x100fe20000004100 */
[----:B------:R-:W-:Y:S01]  /*7290*/  LOP3.LUT R143, R143, 0xfefffff8, RZ, 0xc0, !PT ;  /* 0xfefffff88f8f7812 */ /* 0x000fe200078ec0ff */
[----:B------:R-:W-:Y:S02]  /*72a0*/  HADD2.F32 R102, -RZ, R5.H1_H1 ;  /* 0x30000005ff667230 */ /* 0x000fe40000004100 */
[--C-:B------:R-:W-:Y:S02]  /*72b0*/  HADD2.F32 R103, -RZ, R4.reuse.H0_H0 ;  /* 0x20000004ff677230 */ /* 0x100fe40000004100 */
[----:B------:R-:W-:Y:S02]  /*72c0*/  HADD2.F32 R104, -RZ, R4.H1_H1 ;  /* 0x30000004ff687230 */ /* 0x000fe40000004100 */
[----:B------:R-:W1:Y:S01]  /*72d0*/  LDTM.x64 R4, tmem[UR4] ;  /* 0x00000004000479ee */ /* 0x000e620008340000 */
[----:B------:R-:W-:Y:S01]  /*72e0*/  NOP ;  /* 0x0000000000007918 */ /* 0x000fe20000000000 */
[----:B-1----:R1:W-:Y:S01]  /*72f0*/  SYNCS.ARRIVE.TRANS64.RED.A1T0 RZ, [R143+URZ], RZ ;  /* 0x000000ff8fff79a7 */ /* 0x0023e200081004ff */
[----:B------:R-:W-:Y:S02]  /*7300*/  HADD2.F32 R2, -RZ, R2.H1_H1 ;  /* 0x30000002ff027230 */ /* 0x000fe40000004100 */
[--C-:B------:R-:W-:Y:S02]  /*7310*/  HADD2.F32 R105, -RZ, R106.reuse.H0_H0 ;  /* 0x2000006aff697230 */ /* 0x100fe40000004100 */
        /* <DEDUP_REMOVED lines=9> */
[C---:B----4-:R-:W-:Y:S01]  /*73b0*/  FMUL R4, R70.reuse, R4 ;  /* 0x0000000446047220 */ /* 0x050fe20000400000 */
[C---:B------:R-:W-:Y:S01]  /*73c0*/  FMUL R5, R70.reuse, R5 ;  /* 0x0000000546057220 */ /* 0x040fe20000400000 */
[C---:B------:R-:W-:Y:S01]  /*73d0*/  FMUL R8, R70.reuse, R8 ;  /* 0x0000000846087220 */ /* 0x040fe20000400000 */
[C---:B------:R-:W-:Y:S01]  /*73e0*/  FMUL R9, R70.reuse, R9 ;  /* 0x0000000946097220 */ /* 0x040fe20000400000 */
[C---:B------:R-:W-:Y:S01]  /*73f0*/  FFMA R4, R71.reuse, R0, R4 ;  /* 0x0000000047047223 */ /* 0x040fe20000000004 */
[C---:B------:R-:W-:Y:S01]  /*7400*/  FFMA R5, R71.reuse, R2, R5 ;  /* 0x0000000247057223 */ /* 0x040fe20000000005 */
[C---:B------:R-:W-:Y:S01]  /*7410*/  FMUL R12, R70.reuse, R12 ;  /* 0x0000000c460c7220 */ /* 0x040fe20000400000 */
[C---:B------:R-:W-:Y:S01]  /*7420*/  FMUL R13, R70.reuse, R13 ;  /* 0x0000000d460d7220 */ /* 0x040fe20000400000 */
[C---:B------:R-:W-:Y:S01]  /*7430*/  FMUL R0, R70.reuse, R16 ;  /* 0x0000001046007220 */ /* 0x040fe20000400000 */
[C---:B------:R-:W-:Y:S01]  /*7440*/  FMUL R2, R70.reuse, R17 ;  /* 0x0000001146027220 */ /* 0x040fe20000400000 */
[C---:B------:R-:W-:Y:S01]  /*7450*/  FMUL R17, R70.reuse, R24 ;  /* 0x0000001846117220 */ /* 0x040fe20000400000 */
[--C-:B------:R-:W-:Y:S02]  /*7460*/  HADD2.F32 R125, -RZ, R126.reuse.H0_H0 ;  /* 0x2000007eff7d7230 */ /* 0x100fe40000004100 */
[C---:B------:R-:W-:Y:S01]  /*7470*/  FMUL R6, R70.reuse, R6 ;  /* 0x0000000646067220 */ /* 0x040fe20000400000 */
[----:B------:R-:W-:Y:S02]  /*7480*/  HADD2.F32 R126, -RZ, R126.H1_H1 ;  /* 0x3000007eff7e7230 */ /* 0x000fe40000004100 */
[C---:B------:R-:W-:Y:S01]  /*7490*/  FMUL R7, R70.reuse, R7 ;  /* 0x0000000746077220 */ /* 0x040fe20000400000 */
[C---:B------:R-:W-:Y:S01]  /*74a0*/  FMUL R10, R70.reuse, R10 ;  /* 0x0000000a460a7220 */ /* 0x040fe20000400000 */
[C---:B------:R-:W-:Y:S01]  /*74b0*/  FFMA R6, R71.reuse, R3, R6 ;  /* 0x0000000347067223 */ /* 0x040fe20000000006 */
[C---:B------:R-:W-:Y:S01]  /*74c0*/  FMUL R11, R70.reuse, R11 ;  /* 0x0000000b460b7220 */ /* 0x040fe20000400000 */
[C---:B------:R-:W-:Y:S01]  /*74d0*/  FFMA R7, R71.reuse, R72, R7 ;  /* 0x0000004847077223 */ /* 0x040fe20000000007 */
[C---:B------:R-:W-:Y:S01]  /*74e0*/  FFMA R8, R71.reuse, R73, R8 ;  /* 0x0000004947087223 */ /* 0x040fe20000000008 */
[C---:B------:R-:W-:Y:S01]  /*74f0*/  FFMA R9, R71.reuse, R74, R9 ;  /* 0x0000004a47097223 */ /* 0x040fe20000000009 */
[C---:B------:R-:W-:Y:S01]  /*7500*/  FFMA R10, R71.reuse, R75, R10 ;  /* 0x0000004b470a7223 */ /* 0x040fe2000000000a */
[C---:B------:R-:W-:Y:S01]  /*7510*/  FFMA R11, R71.reuse, R76, R11 ;  /* 0x0000004c470b7223 */ /* 0x040fe2000000000b */
[C---:B------:R-:W-:Y:S01]  /*7520*/  FFMA R12, R71.reuse, R77, R12 ;  /* 0x0000004d470c7223 */ /* 0x040fe2000000000c */
[----:B------:R-:W-:Y:S01]  /*7530*/  FFMA R13, R71, R78, R13 ;  /* 0x0000004e470d7223 */ /* 0x000fe2000000000d */
[----:B------:R-:W-:Y:S01]  /*7540*/  F2FP.SATFINITE.E5M2.F32.PACK_AB_MERGE_C R76, R7, R6, RZ ;  /* 0x00000006074c723e */ /* 0x000fe200048060ff */
[--C-:B------:R-:W-:Y:S02]  /*7550*/  HADD2.F32 R74, -RZ, R129.reuse.H0_H0 ;  /* 0x20000081ff4a7230 */ /* 0x100fe40000004100 */
[C---:B------:R-:W-:Y:S01]  /*7560*/  FMUL R7, R70.reuse, R20 ;  /* 0x0000001446077220 */ /* 0x040fe20000400000 */
[----:B------:R-:W-:Y:S01]  /*7570*/  HADD2.F32 R75, -RZ, R129.H1_H1 ;  /* 0x30000081ff4b7230 */ /* 0x000fe20000004100 */
[----:B------:R-:W-:Y:S01]  /*7580*/  F2FP.SATFINITE.E5M2.F32.PACK_AB_MERGE_C R129, R11, R10, RZ ;  /* 0x0000000a0b81723e */ /* 0x000fe200048060ff */
        /* <DEDUP_REMOVED lines=12> */
[----:B------:R-:W-:Y:S01]  /*7650*/  FFMA R3, R71, R83, R3 ;  /* 0x0000005347037223 */ /* 0x000fe20000000003 */
[C---:B------:R-:W-:Y:S01]  /*7660*/  FMUL R25, R70.reuse, R32 ;  /* 0x0000002046197220 */ /* 0x040fe20000400000 */
[----:B------:R-:W-:Y:S01]  /*7670*/  F2FP.SATFINITE.E5M2.F32.PACK_AB_MERGE_C R14, R15, R14, RZ ;  /* 0x0000000e0f0e723e */ /* 0x000fe200048060ff */
[C---:B------:R-:W-:Y:S01]  /*7680*/  FMUL R6, R70.reuse, R19 ;  /* 0x0000001346067220 */ /* 0x040fe20000400000 */
[C---:B------:R-:W-:Y:S01]  /*7690*/  FMUL R11, R70.reuse, R22 ;  /* 0x00000016460b7220 */ /* 0x040fe20000400000 */
[C---:B------:R-:W-:Y:S01]  /*76a0*/  FMUL R22, R70.reuse, R29 ;  /* 0x0000001d46167220 */ /* 0x040fe20000400000 */
[C---:B------:R-:W-:Y:S01]  /*76b0*/  FMUL R29, R70.reuse, R36 ;  /* 0x00000024461d7220 */ /* 0x040fe20000400000 */
[C---:B------:R-:W-:Y:S01]  /*76c0*/  FFMA R6, R71.reuse, R84, R6 ;  /* 0x0000005447067223 */ /* 0x040fe20000000006 */
[C---:B------:R-:W-:Y:S01]  /*76d0*/  FFMA R7, R71.reuse, R85, R7 ;  /* 0x0000005547077223 */ /* 0x040fe20000000007 */
[C---:B------:R-:W-:Y:S01]  /*76e0*/  FFMA R10, R71.reuse, R86, R10 ;  /* 0x00000056470a7223 */ /* 0x040fe2000000000a */
[C---:B------:R-:W-:Y:S01]  /*76f0*/  FFMA R11, R71.reuse, R87, R11 ;  /* 0x00000057470b7223 */ /* 0x040fe2000000000b */
[----:B------:R-:W-:Y:S01]  /*7700*/  FMUL R16, R70, R23 ;  /* 0x0000001746107220 */ /* 0x000fe20000400000 */
[----:B------:R-:W-:Y:S01]  /*7710*/  F2FP.SATFINITE.E5M2.F32.PACK_AB_MERGE_C R3, R6, R3, RZ ;  /* 0x000000030603723e */ /* 0x000fe200048060ff */
        /* <DEDUP_REMOVED lines=10> */
[----:B------:R-:W-:Y:S01]  /*77c0*/  FMUL R30, R70, R37 ;  /* 0x00000025461e7220 */ /* 0x000fe20000400000 */
[----:B------:R-:W-:Y:S01]  /*77d0*/  F2FP.SATFINITE.E5M2.F32.PACK_AB_MERGE_C R16, R10, R7, R16 ;  /* 0x000000070a10723e */ /* 0x000fe20004806010 */
        /* <DEDUP_REMOVED lines=23> */
[----:B------:R-:W-:Y:S01]  /*7950*/  FFMA R31, R71, R103, R31 ;  /* 0x00000067471f7223 */ /* 0x000fe2000000001f */
[----:B------:R-:W-:Y:S01]  /*7960*/  FMUL R45, R70, R52 ;  /* 0x00000034462d7220 */ /* 0x000fe20000400000 */
[----:B------:R-:W-:Y:S01]  /*7970*/  F2FP.SATFINITE.E5M2.F32.PACK_AB_MERGE_C R19, R28, R27, RZ ;  /* 0x0000001b1c13723e */ /* 0x000fe200048060ff */
[C---:B------:R-:W-:Y:S01]  /*7980*/  FMUL R52, R70.reuse, R59 ;  /* 0x0000003b46347220 */ /* 0x040fe20000400000 */
[C---:B------:R-:W-:Y:S01]  /*7990*/  FMUL R59, R70.reuse, R66 ;  /* 0x00000042463b7220 */ /* 0x040fe20000400000 */
[----:B------:R-:W-:Y:S01]  /*79a0*/  F2FP.SATFINITE.E5M2.F32.PACK_AB_MERGE_C R66, R13, R12, R14 ;  /* 0x0000000c0d42723e */ /* 0x000fe2000480600e */
[----:B------:R-:W-:Y:S01]  /*79b0*/  FMUL R32, R70, R39 ;  /* 0x0000002746207220 */ /* 0x000fe20000400000 */
[--C-:B------:R-:W-:Y:S01]  /*79c0*/  HADD2.F32 R107, -RZ, R108.reuse.H0_H0 ;  /* 0x2000006cff6b7230 */ /* 0x100fe20000004100 */
[----:B------:R-:W-:Y:S01]  /*79d0*/  F2FP.SATFINITE.E5M2.F32.PACK_AB_MERGE_C R19, R26, R25, R19 ;  /* 0x000000191a13723e */ /* 0x000fe20004806013 */
[----:B------:R-:W-:Y:S02]  /*79e0*/  HADD2.F32 R108, -RZ, R108.H1_H1 ;  /* 0x3000006cff6c7230 */ /* 0x000fe40000004100 */
[C---:B------:R-:W-:Y:S01]  /*79f0*/  FFMA R32, R71.reuse, R104, R32 ;  /* 0x0000006847207223 */ /* 0x040fe20000000020 */
[C---:B------:R-:W-:Y:S01]  /*7a00*/  FFMA R33, R71.reuse, R105, R33 ;  /* 0x0000006947217223 */ /* 0x040fe20000000021 */
[C---:B------:R-:W-:Y:S01]  /*7a10*/  FFMA R34, R71.reuse, R106, R34 ;  /* 0x0000006a47227223 */ /* 0x040fe20000000022 */
[C---:B------:R-:W-:Y:S01]  /*7a20*/  FMUL R35, R70.reuse, R42 ;  /* 0x0000002a46237220 */ /* 0x040fe20000400000 */
[----:B------:R-:W-:Y:S01]  /*7a30*/  FMUL R42, R70, R49 ;  /* 0x00000031462a7220 */ /* 0x000fe20000400000 */
[----:B------:R-:W-:Y:S01]  /*7a40*/  F2FP.SATFINITE.E5M2.F32.PACK_AB_MERGE_C R32, R32, R31, RZ ;  /* 0x0000001f2020723e */ /* 0x000fe200048060ff */
[C---:B------:R-:W-:Y:S01]  /*7a50*/  FMUL R49, R70.reuse, R56 ;  /* 0x0000003846317220 */ /* 0x040fe20000400000 */
[C---:B------:R-:W-:Y:S01]  /*7a60*/  FMUL R36, R70.reuse, R43 ;  /* 0x0000002b46247220 */ /* 0x040fe20000400000 */
[--C-:B------:R-:W-:Y:S02]  /*7a70*/  HADD2.F32 R111, -RZ, R112.reuse.H0_H0 ;  /* 0x20000070ff6f7230 */ /* 0x100fe40000004100 */
[C---:B------:R-:W-:Y:S01]  /*7a80*/  FFMA R35, R71.reuse, R107, R35 ;  /* 0x0000006b47237223 */ /* 0x040fe20000000023 */
[----:B------:R-:W-:Y:S02]  /*7a90*/  HADD2.F32 R112, -RZ, R112.H1_H1 ;  /* 0x30000070ff707230 */ /* 0x000fe40000004100 */
[C---:B------:R-:W-:Y:S01]  /*7aa0*/  FMUL R39, R70.reuse, R46 ;  /* 0x0000002e46277220 */ /* 0x040fe20000400000 */
[C---:B------:R-:W-:Y:S01]  /*7ab0*/  FFMA R36, R71.reuse, R108, R36 ;  /* 0x0000006c47247223 */ /* 0x040fe20000000024 */
[C---:B------:R-:W-:Y:S01]  /*7ac0*/  FMUL R40, R70.reuse, R47 ;  /* 0x0000002f46287220 */ /* 0x040fe20000400000 */
[C---:B------:R-:W-:Y:S01]  /*7ad0*/  FFMA R37, R71.reuse, R109, R37 ;  /* 0x0000006d47257223 */ /* 0x040fe20000000025 */
[C---:B------:R-:W-:Y:S01]  /*7ae0*/  FFMA R38, R71.reuse, R110, R38 ;  /* 0x0000006e47267223 */ /* 0x040fe20000000026 */
        /* <DEDUP_REMOVED lines=8> */
[C---:B------:R-:W-:Y:S01]  /*7b70*/  FMUL R46, R70.reuse, R53 ;  /* 0x00000035462e7220 */ /* 0x040fe20000400000 */
[--C-:B------:R-:W-:Y:S02]  /*7b80*/  HADD2.F32 R119, -RZ, R120.reuse.H0_H0 ;  /* 0x20000078ff777230 */ /* 0x100fe40000004100 */
[C---:B------:R-:W-:Y:S01]  /*7b90*/  FMUL R50, R70.reuse, R57 ;  /* 0x0000003946327220 */ /* 0x040fe20000400000 */
[C---:B------:R-:W-:Y:S01]  /*7ba0*/  FMUL R51, R70.reuse, R58 ;  /* 0x0000003a46337220 */ /* 0x040fe20000400000 */
[C---:B------:R-:W-:Y:S01]  /*7bb0*/  FMUL R53, R70.reuse, R60 ;  /* 0x0000003c46357220 */ /* 0x040fe20000400000 */
[C---:B------:R-:W-:Y:S01]  /*7bc0*/  FFMA R43, R71.reuse, R115, R43 ;  /* 0x00000073472b7223 */ /* 0x040fe2000000002b */
[----:B------:R-:W-:Y:S02]  /*7bd0*/  HADD2.F32 R120, -RZ, R120.H1_H1 ;  /* 0x30000078ff787230 */ /* 0x000fe40000004100 */
[C---:B------:R-:W-:Y:S01]  /*7be0*/  FMUL R47, R70.reuse, R54 ;  /* 0x00000036462f7220 */ /* 0x040fe20000400000 */
[C---:B------:R-:W-:Y:S01]  /*7bf0*/  FMUL R57, R70.reuse, R64 ;  /* 0x0000004046397220 */ /* 0x040fe20000400000 */
[C---:B------:R-:W-:Y:S01]  /*7c00*/  FMUL R58, R70.reuse, R65 ;  /* 0x00000041463a7220 */ /* 0x040fe20000400000 */
[C---:B------:R-:W-:Y:S01]  /*7c10*/  FMUL R60, R70.reuse, R67 ;  /* 0x00000043463c7220 */ /* 0x040fe20000400000 */
[----:B------:R-:W-:Y:S01]  /*7c20*/  FFMA R44, R71, R116, R44 ;  /* 0x00000074472c7223 */ /* 0x000fe2000000002c */
[----:B------:R-:W-:Y:S01]  /*7c30*/  FMUL R48, R70, R55 ;  /* 0x0000003746307220 */ /* 0x000fe20000400000 */
[----:B------:R-:W-:Y:S01]  /*7c40*/  F2FP.SATFINITE.E5M2.F32.PACK_AB_MERGE_C R64, R5, R4, R76 ;  /* 0x000000040540723e */ /* 0x000fe2000480604c */
[----:B------:R-:W-:Y:S01]  /*7c50*/  FFMA R45, R71, R117, R45 ;  /* 0x00000075472d7223 */ /* 0x000fe2000000002d */
[----:B------:R-:W-:Y:S01]  /*7c60*/  F2FP.SATFINITE.E5M2.F32.PACK_AB_MERGE_C R65, R9, R8, R129 ;  /* 0x000000080941723e */ /* 0x000fe20004806081 */
[C---:B------:R-:W-:Y:S01]  /*7c70*/  FFMA R46, R71.reuse, R118, R46 ;  /* 0x00000076472e7223 */ /* 0x040fe2000000002e */
[----:B------:R-:W-:Y:S01]  /*7c80*/  F2FP.SATFINITE.E5M2.F32.PACK_AB_MERGE_C R67, R2, R0, R3 ;  /* 0x000000000243723e */ /* 0x000fe20004806003 */
[--C-:B------:R-:W-:Y:S02]  /*7c90*/  HADD2.F32 R123, -RZ, R124.reuse.H0_H0 ;  /* 0x2000007cff7b7230 */ /* 0x100fe40000004100 */
[C---:B------:R-:W-:Y:S01]  /*7ca0*/  FFMA R47, R71.reuse, R119, R47 ;  /* 0x00000077472f7223 */ /* 0x040fe2000000002f */
[----:B------:R-:W-:Y:S02]  /*7cb0*/  HADD2.F32 R124, -RZ, R124.H1_H1 ;  /* 0x3000007cff7c7230 */ /* 0x000fe40000004100 */
[C---:B------:R-:W-:Y:S01]  /*7cc0*/  FFMA R48, R71.reuse, R120, R48 ;  /* 0x0000007847307223 */ /* 0x040fe20000000030 */
[----:B------:R1:W-:Y:S01]  /*7cd0*/  STS.128 [R140+UR44+0x2400], R64 ;  /* 0x002400408c007988 */ /* 0x0003e20008000c2c */
[C---:B------:R-:W-:Y:S01]  /*7ce0*/  FFMA R49, R71.reuse, R121, R49 ;  /* 0x0000007947317223 */ /* 0x040fe20000000031 */
[C---:B------:R-:W-:Y:S01]  /*7cf0*/  FFMA R50, R71.reuse, R122, R50 ;  /* 0x0000007a47327223 */ /* 0x040fe20000000032 */
[C---:B------:R-:W-:Y:S01]  /*7d00*/  FMUL R54, R70.reuse, R61 ;  /* 0x0000003d46367220 */ /* 0x040fe20000400000 */
[--C-:B------:R-:W-:Y:S02]  /*7d10*/  HADD2.F32 R127, -RZ, R128.reuse.H0_H0 ;  /* 0x20000080ff7f7230 */ /* 0x100fe40000004100 */
[C---:B------:R-:W-:Y:S01]  /*7d20*/  FFMA R51, R71.reuse, R123, R51 ;  /* 0x0000007b47337223 */ /* 0x040fe20000000033 */
[----:B------:R-:W-:Y:S02]  /*7d30*/  HADD2.F32 R128, -RZ, R128.H1_H1 ;  /* 0x30000080ff807230 */ /* 0x000fe40000004100 */
[----:B------:R-:W-:Y:S01]  /*7d40*/  FMUL R55, R70, R62 ;  /* 0x0000003e46377220 */ /* 0x000fe20000400000 */
[----:B------:R1:W-:Y:S01]  /*7d50*/  STS.128 [R150+0x2010], R16 ;  /* 0x0020101096007388 */ /* 0x0003e20000000c00 */
[----:B------:R-:W-:Y:S01]  /*7d60*/  F2FP.SATFINITE.E5M2.F32.PACK_AB_MERGE_C R35, R36, R35, RZ ;  /* 0x000000232423723e */ /* 0x000fe200048060ff */
[C---:B------:R-:W-:Y:S01]  /*7d70*/  FFMA R52, R71.reuse, R124, R52 ;  /* 0x0000007c47347223 */ /* 0x040fe20000000034 */
[----:B------:R-:W-:Y:S01]  /*7d80*/  FMUL R56, R70, R63 ;  /* 0x0000003f46387220 */ /* 0x000fe20000400000 */
[C---:B------:R-:W-:Y:S01]  /*7d90*/  FFMA R53, R71.reuse, R125, R53 ;  /* 0x0000007d47357223 */ /* 0x040fe20000000035 */
[C---:B------:R-:W-:Y:S01]  /*7da0*/  FFMA R54, R71.reuse, R126, R54 ;  /* 0x0000007e47367223 */ /* 0x040fe20000000036 */
[C---:B------:R-:W-:Y:S01]  /*7db0*/  FFMA R55, R71.reuse, R127, R55 ;  /* 0x0000007f47377223 */ /* 0x040fe20000000037 */
[C---:B------:R-:W-:Y:S01]  /*7dc0*/  FFMA R56, R71.reuse, R128, R56 ;  /* 0x0000008047387223 */ /* 0x040fe20000000038 */
[----:B------:R-:W-:Y:S01]  /*7dd0*/  F2FP.SATFINITE.E5M2.F32.PACK_AB_MERGE_C R39, R40, R39, RZ ;  /* 0x000000272827723e */ /* 0x000fe200048060ff */
[C---:B------:R-:W-:Y:S01]  /*7de0*/  FFMA R57, R71.reuse, R72, R57 ;  /* 0x0000004847397223 */ /* 0x040fe20000000039 */
[----:B------:R-:W-:Y:S01]  /*7df0*/  F2FP.SATFINITE.E5M2.F32.PACK_AB_MERGE_C R43, R44, R43, RZ ;  /* 0x0000002b2c2b723e */ /* 0x000fe200048060ff */
[C---:B------:R-:W-:Y:S01]  /*7e00*/  FFMA R58, R71.reuse, R73, R58 ;  /* 0x00000049473a7223 */ /* 0x040fe2000000003a */
[C---:B------:R-:W-:Y:S01]  /*7e10*/  FFMA R59, R71.reuse, R74, R59 ;  /* 0x0000004a473b7223 */ /* 0x040fe2000000003b */
[----:B------:R-:W-:Y:S01]  /*7e20*/  F2FP.SATFINITE.E5M2.F32.PACK_AB_MERGE_C R33, R34, R33, R35 ;  /* 0x000000212221723e */ /* 0x000fe20004806023 */
[----:B------:R-:W-:Y:S01]  /*7e30*/  FFMA R60, R71, R75, R60 ;  /* 0x0000004b473c7223 */ /* 0x000fe2000000003c */
[----:B------:R-:W-:Y:S02]  /*7e40*/  F2FP.SATFINITE.E5M2.F32.PACK_AB_MERGE_C R32, R30, R29, R32 ;  /* 0x0000001d1e20723e */ /* 0x000fe40004806020 */
[----:B------:R-:W-:Y:S02]  /*7e50*/  F2FP.SATFINITE.E5M2.F32.PACK_AB_MERGE_C R34, R38, R37, R39 ;  /* 0x000000252622723e */ /* 0x000fe40004806027 */
[----:B------:R-:W-:Y:S02]  /*7e60*/  F2FP.SATFINITE.E5M2.F32.PACK_AB_MERGE_C R35, R42, R41, R43 ;  /* 0x000000292a23723e */ /* 0x000fe4000480602b */
[----:B------:R-:W-:Y:S02]  /*7e70*/  F2FP.SATFINITE.E5M2.F32.PACK_AB_MERGE_C R51, R52, R51, RZ ;  /* 0x000000333433723e */ /* 0x000fe400048060ff */
[----:B------:R-:W-:Y:S01]  /*7e80*/  F2FP.SATFINITE.E5M2.F32.PACK_AB_MERGE_C R48, R48, R47, RZ ;  /* 0x0000002f3030723e */ /* 0x000fe200048060ff */
[----:B------:R1:W-:Y:S01]  /*7e90*/  STS.128 [R149+0x2020], R32 ;  /* 0x0020202095007388 */ /* 0x0003e20000000c00 */
[----:B------:R-:W-:Y:S02]  /*7ea0*/  F2FP.SATFINITE.E5M2.F32.PACK_AB_MERGE_C R55, R56, R55, RZ ;  /* 0x000000373837723e */ /* 0x000fe400048060ff */
[----:B------:R-:W-:Y:S02]  /*7eb0*/  F2FP.SATFINITE.E5M2.F32.PACK_AB_MERGE_C R59, R60, R59, RZ ;  /* 0x0000003b3c3b723e */ /* 0x000fe400048060ff */
[----:B------:R-:W-:Y:S02]  /*7ec0*/  F2FP.SATFINITE.E5M2.F32.PACK_AB_MERGE_C R49, R50, R49, R51 ;  /* 0x000000313231723e */ /* 0x000fe40004806033 */
[----:B------:R-:W-:Y:S02]  /*7ed0*/  F2FP.SATFINITE.E5M2.F32.PACK_AB_MERGE_C R48, R46, R45, R48 ;  /* 0x0000002d2e30723e */ /* 0x000fe40004806030 */
[----:B------:R-:W-:Y:S02]  /*7ee0*/  F2FP.SATFINITE.E5M2.F32.PACK_AB_MERGE_C R50, R54, R53, R55 ;  /* 0x000000353632723e */ /* 0x000fe40004806037 */
[----:B------:R-:W-:Y:S05]  /*7ef0*/  F2FP.SATFINITE.E5M2.F32.PACK_AB_MERGE_C R51, R58, R57, R59 ;  /* 0x000000393a33723e */ /* 0x000fea000480603b */
[----:B------:R1:W-:Y:S01]  /*7f00*/  STS.128 [R148+0x2030], R48 ;  /* 0x0020303094007388 */ /* 0x0003e20000000c00 */
[----:B------:R-:W-:Y:S01]  /*7f10*/  @!PT LDS RZ, [RZ] ;  /* 0x00000000fffff984 */ /* 0x000fe20000000800 */
[----:B------:R-:W-:Y:S01]  /*7f20*/  @!PT LDS RZ, [RZ] ;  /* 0x00000000fffff984 */ /* 0x000fe20000000800 */
[----:B------:R-:W-:Y:S01]  /*7f30*/  @!PT LDS RZ, [RZ] ;  /* 0x00000000fffff984 */ /* 0x000fe20000000800 */
[----:B------:R-:W-:Y:S01]  /*7f40*/  @!PT LDS RZ, [RZ] ;  /* 0x00000000fffff984 */ /* 0x000fe20000000800 */
[----:B------:R3:W-:Y:S07]  /*7f50*/  MEMBAR.ALL.CTA ;  /* 0x0000000000007992 */ /* 0x0007ee0000008000 */
[----:B---3--:R-:W3:Y:S02]  /*7f60*/  FENCE.VIEW.ASYNC.S ;  /* 0x00000000000073c6 */ /* 0x008ee40000000000 */
[----:B---3--:R-:W-:Y:S06]  /*7f70*/  BAR.SYNC.DEFER_BLOCKING 0x1, 0x80 ;  /* 0x0042000000007b1d */ /* 0x008fec0000010000 */
[----:B------:R-:W-:Y:S05]  /*7f80*/  @P0 BRA `(.L_x_128) ;  /* 0x0000000000300947 */ /* 0x000fea0003800000 */
[----:B------:R-:W-:Y:S02]  /*7f90*/  UIADD3 UR4, UPT, UPT, UR44, 0x2400, URZ ;  /* 0x000024002c047890 */ /* 0x000fe4000fffe0ff */
[----:B------:R-:W-:Y:S02]  /*7fa0*/  USHF.L.U32 UR9, UR46, 0x6, URZ ;  /* 0x000000062e097899 */ /* 0x000fe400080006ff */
[----:B------:R-:W-:Y:S02]  /*7fb0*/  USHF.L.U32 UR10, UR45, 0x7, URZ ;  /* 0x000000072d0a7899 */ /* 0x000fe400080006ff */
[----:B------:R-:W-:Y:S01]  /*7fc0*/  MOV R151, UR4 ;  /* 0x0000000400977c02 */ /* 0x000fe20008000f00 */
[----:B------:R-:W-:Y:S01]  /*7fd0*/  UIADD3 UR4, UP0, UPT, UR62, 0x680, URZ ;  /* 0x000006803e047890 */ /* 0x000fe2000ff1e0ff */
[----:B------:R-:W-:Y:S02]  /*7fe0*/  UMOV UR11, UR36 ;  /* 0x00000024000b7c82 */ /* 0x000fe40008000000 */
[----:B------:R-:W-:Y:S01]  /*7ff0*/  R2UR UR8, R151 ;  /* 0x00000000970872ca */ /* 0x000fe200000e0000 */
[----:B------:R-:W-:Y:S11]  /*8000*/  UIADD3.X UR5, UPT, UPT, URZ, UR63, URZ, UP0, !UPT ;  /* 0x0000003fff057290 */ /* 0x000ff600087fe4ff */
[----:B------:R-:W-:Y:S01]  /*8010*/  @!UPT UIADD3 URZ, UPT, UPT, URZ, URZ, URZ ;  /* 0x000000fffffff290 */ /* 0x000fe2000fffe0ff */
[----:B------:R3:W-:Y:S01]  /*8020*/  UTMASTG.3D [UR8], [UR4] ;  /* 0x00000008040073b5 */ /* 0x0007e20008010000 */
[----:B------:R0:W-:Y:S01]  /*8030*/  UTMACMDFLUSH ;  /* 0x00000000000079b7 */ /* 0x0001e20000000000 */
[----:B---3--:R-:W-:Y:S04]  /*8040*/  DEPBAR.LE SB0, 0x0 ;  /* 0x000080000000791a */ /* 0x008fe80000000000 */
.L_x_128:
[----:B------:R-:W-:Y:S05]  /*8050*/  BSYNC.RECONVERGENT B0 ;  /* 0x0000000000007941 */ /* 0x000fea0003800200 */
.L_x_127:
[----:B------:R-:W-:Y:S01]  /*8060*/  BAR.SYNC.DEFER_BLOCKING 0x1, 0x80 ;  /* 0x0042000000007b1d */ /* 0x000fe20000010000 */
[----:B------:R-:W-:Y:S01]  /*8070*/  ISETP.NE.AND P0, PT, R144, 0x2, PT ;  /* 0x000000029000780c */ /* 0x000fe20003f05270 */
[----:B------:R-:W-:Y:S01]  /*8080*/  UISETP.NE.AND UP0, UPT, UR47, URZ, UPT ;  /* 0x000000ff2f00728c */ /* 0x000fe2000bf05270 */
[----:B------:R-:W-:Y:S01]  /*8090*/  ISETP.NE.AND P1, PT, R68, 0x4, PT ;  /* 0x000000044400780c */ /* 0x000fe20003f25270 */
[----:B------:R-:W-:Y:S01]  /*80a0*/  UIADD3 UR46, UPT, UPT, UR37, UR59, URZ ;  /* 0x0000003b252e7290 */ /* 0x000fe2000fffe0ff */
[----:B------:R-:W-:Y:S01]  /*80b0*/  SEL R2, RZ, 0x1, P0 ;  /* 0x00000001ff027807 */ /* 0x000fe20000000000 */
[----:B------:R-:W-:Y:S01]  /*80c0*/  UIADD3 UR45, UPT, UPT, UR38, UR55, URZ ;  /* 0x00000037262d7290 */ /* 0x000fe2000fffe0ff */
[----:B------:R-:W-:Y:S02]  /*80d0*/  SEL R0, RZ, 0x1, P1 ;  /* 0x00000001ff007807 */ /* 0x000fe40000800000 */
[----:B------:R-:W-:Y:S02]  /*80e0*/  LOP3.LUT R146, R146, R2, RZ, 0x3c, !PT ;  /* 0x0000000292927212 */ /* 0x000fe400078e3cff */
[----:B------:R-:W-:Y:S02]  /*80f0*/  LOP3.LUT R147, R147, R0, RZ, 0x3c, !PT ;  /* 0x0000000093937212 */ /* 0x000fe400078e3cff */
[----:B------:R-:W-:Y:S02]  /*8100*/  SEL R144, R144, RZ, P0 ;  /* 0x000000ff90907207 */ /* 0x000fe40000000000 */
[----:B------:R-:W-:Y:S01]  /*8110*/  SEL R68, R68, RZ, P1 ;  /* 0x000000ff44447207 */ /* 0x000fe20000800000 */
[----:B------:R-:W-:Y:S01]  /*8120*/  UMOV UR36, UR54 ;  /* 0x0000003600247c82 */ /* 0x000fe20008000000 */
[----:B------:R-:W-:Y:S05]  /*8130*/  BRA.U UP0, `(.L_x_129) ;  /* 0xffffffdd001c7547 */ /* 0x000fea000b83ffff */
[----:B------:R-:W-:Y:S05]  /*8140*/  EXIT ;  /* 0x000000000000794d */ /* 0x000fea0003800000 */
.L_x_25:
[----:B----4-:R4:W1:Y:S02]  /*8150*/  SYNCS.PHASECHK.TRANS64.TRYWAIT P0, [R0+URZ+0x1d0], R2 ;  /* 0x0001d002000075a7 */ /* 0x01086400080011ff */
[----:B-1----:R-:W-:Y:S05]  /*8160*/  @!P0 NANOSLEEP.SYNCS 0x989680 ;  /* 0x009896800000895d */ /* 0x002fea0003900000 */
[----:B------:R-:W1:Y:S02]  /*8170*/  @!P0 SYNCS.PHASECHK.TRANS64 P0, [R0+URZ+0x1d0], R2 ;  /* 0x0001d002000085a7 */ /* 0x000e6400080010ff */
[----:B-1----:R-:W-:Y:S05]  /*8180*/  @!P0 BRA `(.L_x_25) ;  /* 0xfffffffc00f08947 */ /* 0x002fea000383ffff */
[----:B------:R-:W-:Y:S05]  /*8190*/  BRA `(.L_x_130) ;  /* 0xffffff9800ac7947 */ /* 0x000fea000383ffff */
.L_x_28:
[----:B----4-:R-:W-:-:S07]  /*81a0*/  MOV R0, UR33 ;  /* 0x0000002100007c02 */ /* 0x010fce0008000f00 */
.L_x_131:
[----:B-1----:R1:W4:Y:S02]  /*81b0*/  SYNCS.PHASECHK.TRANS64.TRYWAIT P0, [R0+URZ+0xa0], R3 ;  /* 0x0000a003000075a7 */ /* 0x00232400080011ff */
[----:B----4-:R-:W-:Y:S05]  /*81c0*/  @!P0 NANOSLEEP.SYNCS 0x989680 ;  /* 0x009896800000895d */ /* 0x010fea0003900000 */
[----:B------:R-:W4:Y:S02]  /*81d0*/  @!P0 SYNCS.PHASECHK.TRANS64 P0, [R0+URZ+0xa0], R3 ;  /* 0x0000a003000085a7 */ /* 0x000f2400080010ff */
[----:B----4-:R-:W-:Y:S05]  /*81e0*/  @!P0 BRA `(.L_x_131) ;  /* 0xfffffffc00f08947 */ /* 0x010fea000383ffff */
[----:B------:R-:W-:Y:S05]  /*81f0*/  BRA `(.L_x_27) ;  /* 0xffffff9800fc7947 */ /* 0x000fea000383ffff */
.L_x_35:
[----:B-1----:R-:W-:-:S07]  /*8200*/  MOV R0, UR9 ;  /* 0x0000000900007c02 */ /* 0x002fce0008000f00 */
.L_x_132:
[----:B-1----:R1:W2:Y:S02]  /*8210*/  SYNCS.PHASECHK.TRANS64.TRYWAIT P0, [R0+URZ+0xa0], R3 ;  /* 0x0000a003000075a7 */ /* 0x0022a400080011ff */
[----:B--2---:R-:W-:Y:S05]  /*8220*/  @!P0 NANOSLEEP.SYNCS 0x989680 ;  /* 0x009896800000895d */ /* 0x004fea0003900000 */
[----:B------:R-:W2:Y:S02]  /*8230*/  @!P0 SYNCS.PHASECHK.TRANS64 P0, [R0+URZ+0xa0], R3 ;  /* 0x0000a003000085a7 */ /* 0x000ea400080010ff */
[----:B--2---:R-:W-:Y:S05]  /*8240*/  @!P0 BRA `(.L_x_132) ;  /* 0xfffffffc00f08947 */ /* 0x004fea000383ffff */
[----:B------:R-:W-:Y:S05]  /*8250*/  BRA `(.L_x_34) ;  /* 0xffffff9c00bc7947 */ /* 0x000fea000383ffff */
.L_x_40:
[----:B-1----:R1:W2:Y:S02]  /*8260*/  SYNCS.PHASECHK.TRANS64.TRYWAIT P0, [R3+URZ+0x160], R0 ;  /* 0x00016000030075a7 */ /* 0x0022a400080011ff */
[----:B--2---:R-:W-:Y:S05]  /*8270*/  @!P0 NANOSLEEP.SYNCS 0x989680 ;  /* 0x009896800000895d */ /* 0x004fea0003900000 */
[----:B------:R-:W2:Y:S02]  /*8280*/  @!P0 SYNCS.PHASECHK.TRANS64 P0, [R3+URZ+0x160], R0 ;  /* 0x00016000030085a7 */ /* 0x000ea400080010ff */
[----:B--2---:R-:W-:Y:S05]  /*8290*/  @!P0 BRA `(.L_x_40) ;  /* 0xfffffffc00f08947 */ /* 0x004fea000383ffff */
[----:B------:R-:W-:Y:S05]  /*82a0*/  BRA `(.L_x_133) ;  /* 0xffffffa000607947 */ /* 0x000fea000383ffff */
.L_x_44:
[----:B------:R-:W-:-:S07]  /*82b0*/  MOV R0, UR4 ;  /* 0x0000000400007c02 */ /* 0x000fce0008000f00 */
.L_x_134:
[----:B-1----:R1:W2:Y:S02]  /*82c0*/  SYNCS.PHASECHK.TRANS64.TRYWAIT P0, [R0+URZ], R2 ;  /* 0x00000002000075a7 */ /* 0x0022a400080011ff */
[----:B--2---:R-:W-:Y:S05]  /*82d0*/  @!P0 NANOSLEEP.SYNCS 0x989680 ;  /* 0x009896800000895d */ /* 0x004fea0003900000 */
[----:B------:R-:W2:Y:S02]  /*82e0*/  @!P0 SYNCS.PHASECHK.TRANS64 P0, [R0+URZ], R2 ;  /* 0x00000002000085a7 */ /* 0x000ea400080010ff */
[----:B--2---:R-:W-:Y:S05]  /*82f0*/  @!P0 BRA `(.L_x_134) ;  /* 0xfffffffc00f08947 */ /* 0x004fea000383ffff */
[----:B------:R-:W-:Y:S05]  /*8300*/  BRA `(.L_x_135) ;  /* 0xffffffa800047947 */ /* 0x000fea000383ffff */
.L_x_45:
[----:B------:R-:W-:-:S07]  /*8310*/  MOV R0, UR5 ;  /* 0x0000000500007c02 */ /* 0x000fce0008000f00 */
.L_x_136:
[----:B-1----:R1:W2:Y:S02]  /*8320*/  SYNCS.PHASECHK.TRANS64.TRYWAIT P0, [R0+URZ], R3 ;  /* 0x00000003000075a7 */ /* 0x0022a400080011ff */
[----:B--2---:R-:W-:Y:S05]  /*8330*/  @!P0 NANOSLEEP.SYNCS 0x989680 ;  /* 0x009896800000895d */ /* 0x004fea0003900000 */
[----:B------:R-:W2:Y:S02]  /*8340*/  @!P0 SYNCS.PHASECHK.TRANS64 P0, [R0+URZ], R3 ;  /* 0x00000003000085a7 */ /* 0x000ea400080010ff */
[----:B--2---:R-:W-:Y:S05]  /*8350*/  @!P0 BRA `(.L_x_136) ;  /* 0xfffffffc00f08947 */ /* 0x004fea000383ffff */
[----:B------:R-:W-:Y:S05]  /*8360*/  BRA `(.L_x_137) ;  /* 0xffffffa800107947 */ /* 0x000fea000383ffff */
.L_x_46:
[----:B------:R-:W-:-:S07]  /*8370*/  MOV R0, UR5 ;  /* 0x0000000500007c02 */ /* 0x000fce0008000f00 */
.L_x_138:
[----:B-1----:R1:W2:Y:S02]  /*8380*/  SYNCS.PHASECHK.TRANS64.TRYWAIT P0, [R0+URZ], R3 ;  /* 0x00000003000075a7 */ /* 0x0022a400080011ff */
[----:B--2---:R-:W-:Y:S05]  /*8390*/  @!P0 NANOSLEEP.SYNCS 0x989680 ;  /* 0x009896800000895d */ /* 0x004fea0003900000 */
[----:B------:R-:W2:Y:S02]  /*83a0*/  @!P0 SYNCS.PHASECHK.TRANS64 P0, [R0+URZ], R3 ;  /* 0x00000003000085a7 */ /* 0x000ea400080010ff */
[----:B--2---:R-:W-:Y:S05]  /*83b0*/  @!P0 BRA `(.L_x_138) ;  /* 0xfffffffc00f08947 */ /* 0x004fea000383ffff */
[----:B------:R-:W-:Y:S05]  /*83c0*/  BRA `(.L_x_139) ;  /* 0xffffffa8001c7947 */ /* 0x000fea000383ffff */
.L_x_47:
[----:B------:R-:W-:-:S07]  /*83d0*/  MOV R0, UR5 ;  /* 0x0000000500007c02 */ /* 0x000fce0008000f00 */
.L_x_140:
[----:B-1----:R1:W2:Y:S02]  /*83e0*/  SYNCS.PHASECHK.TRANS64.TRYWAIT P0, [R0+URZ], R3 ;  /* 0x00000003000075a7 */ /* 0x0022a400080011ff */
[----:B--2---:R-:W-:Y:S05]  /*83f0*/  @!P0 NANOSLEEP.SYNCS 0x989680 ;  /* 0x009896800000895d */ /* 0x004fea0003900000 */
[----:B------:R-:W2:Y:S02]  /*8400*/  @!P0 SYNCS.PHASECHK.TRANS64 P0, [R0+URZ], R3 ;  /* 0x00000003000085a7 */ /* 0x000ea400080010ff */
[----:B--2---:R-:W-:Y:S05]  /*8410*/  @!P0 BRA `(.L_x_140) ;  /* 0xfffffffc00f08947 */ /* 0x004fea000383ffff */
[----:B------:R-:W-:Y:S05]  /*8420*/  BRA `(.L_x_141) ;  /* 0xffffffa800287947 */ /* 0x000fea000383ffff */
.L_x_48:
[----:B------:R-:W-:-:S07]  /*8430*/  MOV R0, UR5 ;  /* 0x0000000500007c02 */ /* 0x000fce0008000f00 */
.L_x_142:
[----:B-1----:R1:W2:Y:S02]  /*8440*/  SYNCS.PHASECHK.TRANS64.TRYWAIT P0, [R0+URZ], R3 ;  /* 0x00000003000075a7 */ /* 0x0022a400080011ff */
[----:B--2---:R-:W-:Y:S05]  /*8450*/  @!P0 NANOSLEEP.SYNCS 0x989680 ;  /* 0x009896800000895d */ /* 0x004fea0003900000 */
[----:B------:R-:W2:Y:S02]  /*8460*/  @!P0 SYNCS.PHASECHK.TRANS64 P0, [R0+URZ], R3 ;  /* 0x00000003000085a7 */ /* 0x000ea400080010ff */
[----:B--2---:R-:W-:Y:S05]  /*8470*/  @!P0 BRA `(.L_x_142) ;  /* 0xfffffffc00f08947 */ /* 0x004fea000383ffff */
[----:B------:R-:W-:Y:S05]  /*8480*/  BRA `(.L_x_143) ;  /* 0xffffffa800347947 */ /* 0x000fea000383ffff */
.L_x_49:
[----:B------:R-:W-:-:S07]  /*8490*/  MOV R0, UR5 ;  /* 0x0000000500007c02 */ /* 0x000fce0008000f00 */
.L_x_144:
[----:B-1----:R1:W2:Y:S02]  /*84a0*/  SYNCS.PHASECHK.TRANS64.TRYWAIT P0, [R0+URZ], R3 ;  /* 0x00000003000075a7 */ /* 0x0022a400080011ff */
[----:B--2---:R-:W-:Y:S05]  /*84b0*/  @!P0 NANOSLEEP.SYNCS 0x989680 ;  /* 0x009896800000895d */ /* 0x004fea0003900000 */
[----:B------:R-:W2:Y:S02]  /*84c0*/  @!P0 SYNCS.PHASECHK.TRANS64 P0, [R0+URZ], R3 ;  /* 0x00000003000085a7 */ /* 0x000ea400080010ff */
[----:B--2---:R-:W-:Y:S05]  /*84d0*/  @!P0 BRA `(.L_x_144) ;  /* 0xfffffffc00f08947 */ /* 0x004fea000383ffff */
[----:B------:R-:W-:Y:S05]  /*84e0*/  BRA `(.L_x_145) ;  /* 0xffffffa800407947 */ /* 0x000fea000383ffff */
.L_x_50:
[----:B------:R-:W-:-:S07]  /*84f0*/  MOV R0, UR5 ;  /* 0x0000000500007c02 */ /* 0x000fce0008000f00 */
.L_x_146:
[----:B-1----:R1:W2:Y:S02]  /*8500*/  SYNCS.PHASECHK.TRANS64.TRYWAIT P0, [R0+URZ], R3 ;  /* 0x00000003000075a7 */ /* 0x0022a400080011ff */
[----:B--2---:R-:W-:Y:S05]  /*8510*/  @!P0 NANOSLEEP.SYNCS 0x989680 ;  /* 0x009896800000895d */ /* 0x004fea0003900000 */
[----:B------:R-:W2:Y:S02]  /*8520*/  @!P0 SYNCS.PHASECHK.TRANS64 P0, [R0+URZ], R3 ;  /* 0x00000003000085a7 */ /* 0x000ea400080010ff */
[----:B--2---:R-:W-:Y:S05]  /*8530*/  @!P0 BRA `(.L_x_146) ;  /* 0xfffffffc00f08947 */ /* 0x004fea000383ffff */
[----:B------:R-:W-:Y:S05]  /*8540*/  BRA `(.L_x_147) ;  /* 0xffffffa8004c7947 */ /* 0x000fea000383ffff */
.L_x_51:
[----:B------:R-:W-:-:S07]  /*8550*/  MOV R0, UR5 ;  /* 0x0000000500007c02 */ /* 0x000fce0008000f00 */
.L_x_148:
[----:B-1----:R1:W2:Y:S02]  /*8560*/  SYNCS.PHASECHK.TRANS64.TRYWAIT P0, [R0+URZ], R3 ;  /* 0x00000003000075a7 */ /* 0x0022a400080011ff */
[----:B--2---:R-:W-:Y:S05]  /*8570*/  @!P0 NANOSLEEP.SYNCS 0x989680 ;  /* 0x009896800000895d */ /* 0x004fea0003900000 */
[----:B------:R-:W2:Y:S02]  /*8580*/  @!P0 SYNCS.PHASECHK.TRANS64 P0, [R0+URZ], R3 ;  /* 0x00000003000085a7 */ /* 0x000ea400080010ff */
[----:B--2---:R-:W-:Y:S05]  /*8590*/  @!P0 BRA `(.L_x_148) ;  /* 0xfffffffc00f08947 */ /* 0x004fea000383ffff */
[----:B------:R-:W-:Y:S05]  /*85a0*/  BRA `(.L_x_149) ;  /* 0xffffffa800587947 */ /* 0x000fea000383ffff */
.L_x_52:
[----:B------:R-:W-:-:S07]  /*85b0*/  MOV R0, UR5 ;  /* 0x0000000500007c02 */ /* 0x000fce0008000f00 */
.L_x_150:
[----:B-1----:R1:W2:Y:S02]  /*85c0*/  SYNCS.PHASECHK.TRANS64.TRYWAIT P0, [R0+URZ], R3 ;  /* 0x00000003000075a7 */ /* 0x0022a400080011ff */
[----:B--2---:R-:W-:Y:S05]  /*85d0*/  @!P0 NANOSLEEP.SYNCS 0x989680 ;  /* 0x009896800000895d */ /* 0x004fea0003900000 */
[----:B------:R-:W2:Y:S02]  /*85e0*/  @!P0 SYNCS.PHASECHK.TRANS64 P0, [R0+URZ], R3 ;  /* 0x00000003000085a7 */ /* 0x000ea400080010ff */
[----:B--2---:R-:W-:Y:S05]  /*85f0*/  @!P0 BRA `(.L_x_150) ;  /* 0xfffffffc00f08947 */ /* 0x004fea000383ffff */
[----:B------:R-:W-:Y:S05]  /*8600*/  BRA `(.L_x_151) ;  /* 0xffffffa800647947 */ /* 0x000fea000383ffff */
.L_x_53:
[----:B------:R-:W-:-:S07]  /*8610*/  MOV R0, UR5 ;  /* 0x0000000500007c02 */ /* 0x000fce0008000f00 */
.L_x_152:
[----:B-1----:R1:W2:Y:S02]  /*8620*/  SYNCS.PHASECHK.TRANS64.TRYWAIT P0, [R0+URZ], R3 ;  /* 0x00000003000075a7 */ /* 0x0022a400080011ff */
[----:B--2---:R-:W-:Y:S05]  /*8630*/  @!P0 NANOSLEEP.SYNCS 0x989680 ;  /* 0x009896800000895d */ /* 0x004fea0003900000 */
[----:B------:R-:W2:Y:S02]  /*8640*/  @!P0 SYNCS.PHASECHK.TRANS64 P0, [R0+URZ], R3 ;  /* 0x00000003000085a7 */ /* 0x000ea400080010ff */
[----:B--2---:R-:W-:Y:S05]  /*8650*/  @!P0 BRA `(.L_x_152) ;  /* 0xfffffffc00f08947 */ /* 0x004fea000383ffff */
[----:B------:R-:W-:Y:S05]  /*8660*/  BRA `(.L_x_153) ;  /* 0xffffffa800707947 */ /* 0x000fea000383ffff */
.L_x_54:
[----:B------:R-:W-:-:S07]  /*8670*/  MOV R0, UR5 ;  /* 0x0000000500007c02 */ /* 0x000fce0008000f00 */
.L_x_154:
[----:B-1----:R1:W2:Y:S02]  /*8680*/  SYNCS.PHASECHK.TRANS64.TRYWAIT P0, [R0+URZ], R3 ;  /* 0x00000003000075a7 */ /* 0x0022a400080011ff */
[----:B--2---:R-:W-:Y:S05]  /*8690*/  @!P0 NANOSLEEP.SYNCS 0x989680 ;  /* 0x009896800000895d */ /* 0x004fea0003900000 */
[----:B------:R-:W2:Y:S02]  /*86a0*/  @!P0 SYNCS.PHASECHK.TRANS64 P0, [R0+URZ], R3 ;  /* 0x00000003000085a7 */ /* 0x000ea400080010ff */
[----:B--2---:R-:W-:Y:S05]  /*86b0*/  @!P0 BRA `(.L_x_154) ;  /* 0xfffffffc00f08947 */ /* 0x004fea000383ffff */
[----:B------:R-:W-:Y:S05]  /*86c0*/  BRA `(.L_x_155) ;  /* 0xffffffa8007c7947 */ /* 0x000fea000383ffff */
.L_x_55:
[----:B------:R-:W-:-:S07]  /*86d0*/  MOV R0, UR5 ;  /* 0x0000000500007c02 */ /* 0x000fce0008000f00 */
.L_x_156:
[----:B-1----:R1:W2:Y:S02]  /*86e0*/  SYNCS.PHASECHK.TRANS64.TRYWAIT P0, [R0+URZ], R3 ;  /* 0x00000003000075a7 */ /* 0x0022a400080011ff */
[----:B--2---:R-:W-:Y:S05]  /*86f0*/  @!P0 NANOSLEEP.SYNCS 0x989680 ;  /* 0x009896800000895d */ /* 0x004fea0003900000 */
[----:B------:R-:W2:Y:S02]  /*8700*/  @!P0 SYNCS.PHASECHK.TRANS64 P0, [R0+URZ], R3 ;  /* 0x00000003000085a7 */ /* 0x000ea400080010ff */
[----:B--2---:R-:W-:Y:S05]  /*8710*/  @!P0 BRA `(.L_x_156) ;  /* 0xfffffffc00f08947 */ /* 0x004fea000383ffff */
[----:B------:R-:W-:Y:S05]  /*8720*/  BRA `(.L_x_157) ;  /* 0xffffffa800887947 */ /* 0x000fea000383ffff */
.L_x_56:
[----:B------:R-:W-:-:S07]  /*8730*/  MOV R0, UR5 ;  /* 0x0000000500007c02 */ /* 0x000fce0008000f00 */
.L_x_158:
[----:B-1----:R1:W2:Y:S02]  /*8740*/  SYNCS.PHASECHK.TRANS64.TRYWAIT P0, [R0+URZ], R3 ;  /* 0x00000003000075a7 */ /* 0x0022a400080011ff */
[----:B--2---:R-:W-:Y:S05]  /*8750*/  @!P0 NANOSLEEP.SYNCS 0x989680 ;  /* 0x009896800000895d */ /* 0x004fea0003900000 */
[----:B------:R-:W2:Y:S02]  /*8760*/  @!P0 SYNCS.PHASECHK.TRANS64 P0, [R0+URZ], R3 ;  /* 0x00000003000085a7 */ /* 0x000ea400080010ff */
[----:B--2---:R-:W-:Y:S05]  /*8770*/  @!P0 BRA `(.L_x_158) ;  /* 0xfffffffc00f08947 */ /* 0x004fea000383ffff */
[----:B------:R-:W-:Y:S05]  /*8780*/  BRA `(.L_x_159) ;  /* 0xffffffa800947947 */ /* 0x000fea000383ffff */
.L_x_57:
[----:B------:R-:W-:-:S07]  /*8790*/  MOV R0, UR5 ;  /* 0x0000000500007c02 */ /* 0x000fce0008000f00 */
.L_x_160:
[----:B-1----:R1:W2:Y:S02]  /*87a0*/  SYNCS.PHASECHK.TRANS64.TRYWAIT P0, [R0+URZ], R3 ;  /* 0x00000003000075a7 */ /* 0x0022a400080011ff */
[----:B--2---:R-:W-:Y:S05]  /*87b0*/  @!P0 NANOSLEEP.SYNCS 0x989680 ;  /* 0x009896800000895d */ /* 0x004fea0003900000 */
[----:B------:R-:W2:Y:S02]  /*87c0*/  @!P0 SYNCS.PHASECHK.TRANS64 P0, [R0+URZ], R3 ;  /* 0x00000003000085a7 */ /* 0x000ea400080010ff */
[----:B--2---:R-:W-:Y:S05]  /*87d0*/  @!P0 BRA `(.L_x_160) ;  /* 0xfffffffc00f08947 */ /* 0x004fea000383ffff */
[----:B------:R-:W-:Y:S05]  /*87e0*/  BRA `(.L_x_161) ;  /* 0xffffffa800a07947 */ /* 0x000fea000383ffff */
.L_x_58:
[----:B------:R-:W-:-:S07]  /*87f0*/  MOV R0, UR5 ;  /* 0x0000000500007c02 */ /* 0x000fce0008000f00 */
.L_x_162:
[----:B-1----:R1:W2:Y:S02]  /*8800*/  SYNCS.PHASECHK.TRANS64.TRYWAIT P0, [R0+URZ], R3 ;  /* 0x00000003000075a7 */ /* 0x0022a400080011ff */
[----:B--2---:R-:W-:Y:S05]  /*8810*/  @!P0 NANOSLEEP.SYNCS 0x989680 ;  /* 0x009896800000895d */ /* 0x004fea0003900000 */
[----:B------:R-:W2:Y:S02]  /*8820*/  @!P0 SYNCS.PHASECHK.TRANS64 P0, [R0+URZ], R3 ;  /* 0x00000003000085a7 */ /* 0x000ea400080010ff */
[----:B--2---:R-:W-:Y:S05]  /*8830*/  @!P0 BRA `(.L_x_162) ;  /* 0xfffffffc00f08947 */ /* 0x004fea000383ffff */
[----:B------:R-:W-:Y:S05]  /*8840*/  BRA `(.L_x_163) ;  /* 0xffffffa800ac7947 */ /* 0x000fea000383ffff */
.L_x_59:
[----:B------:R-:W-:-:S07]  /*8850*/  MOV R0, UR5 ;  /* 0x0000000500007c02 */ /* 0x000fce0008000f00 */
.L_x_164:
[----:B-1----:R1:W2:Y:S02]  /*8860*/  SYNCS.PHASECHK.TRANS64.TRYWAIT P0, [R0+URZ], R3 ;  /* 0x00000003000075a7 */ /* 0x0022a400080011ff */
[----:B--2---:R-:W-:Y:S05]  /*8870*/  @!P0 NANOSLEEP.SYNCS 0x989680 ;  /* 0x009896800000895d */ /* 0x004fea0003900000 */
[----:B------:R-:W2:Y:S02]  /*8880*/  @!P0 SYNCS.PHASECHK.TRANS64 P0, [R0+URZ], R3 ;  /* 0x00000003000085a7 */ /* 0x000ea400080010ff */
[----:B--2---:R-:W-:Y:S05]  /*8890*/  @!P0 BRA `(.L_x_164) ;  /* 0xfffffffc00f08947 */ /* 0x004fea000383ffff */
[----:B------:R-:W-:Y:S05]  /*88a0*/  BRA `(.L_x_165) ;  /* 0xffffffa800b87947 */ /* 0x000fea000383ffff */
.L_x_60:
[----:B------:R-:W-:-:S07]  /*88b0*/  MOV R0, UR5 ;  /* 0x0000000500007c02 */ /* 0x000fce0008000f00 */
.L_x_166:
[----:B-1----:R1:W2:Y:S02]  /*88c0*/  SYNCS.PHASECHK.TRANS64.TRYWAIT P0, [R0+URZ], R3 ;  /* 0x00000003000075a7 */ /* 0x0022a400080011ff */
[----:B--2---:R-:W-:Y:S05]  /*88d0*/  @!P0 NANOSLEEP.SYNCS 0x989680 ;  /* 0x009896800000895d */ /* 0x004fea0003900000 */
[----:B------:R-:W2:Y:S02]  /*88e0*/  @!P0 SYNCS.PHASECHK.TRANS64 P0, [R0+URZ], R3 ;  /* 0x00000003000085a7 */ /* 0x000ea400080010ff */
[----:B--2---:R-:W-:Y:S05]  /*88f0*/  @!P0 BRA `(.L_x_166) ;  /* 0xfffffffc00f08947 */ /* 0x004fea000383ffff */
[----:B------:R-:W-:Y:S05]  /*8900*/  BRA `(.L_x_167) ;  /* 0xffffffa800c47947 */ /* 0x000fea000383ffff */
.L_x_61:
[----:B------:R-:W-:-:S07]  /*8910*/  MOV R0, UR5 ;  /* 0x0000000500007c02 */ /* 0x000fce0008000f00 */
.L_x_168:
[----:B-1----:R1:W2:Y:S02]  /*8920*/  SYNCS.PHASECHK.TRANS64.TRYWAIT P0, [R0+URZ], R3 ;  /* 0x00000003000075a7 */ /* 0x0022a400080011ff */
[----:B--2---:R-:W-:Y:S05]  /*8930*/  @!P0 NANOSLEEP.SYNCS 0x989680 ;  /* 0x009896800000895d */ /* 0x004fea0003900000 */
[----:B------:R-:W2:Y:S02]  /*8940*/  @!P0 SYNCS.PHASECHK.TRANS64 P0, [R0+URZ], R3 ;  /* 0x00000003000085a7 */ /* 0x000ea400080010ff */
[----:B--2---:R-:W-:Y:S05]  /*8950*/  @!P0 BRA `(.L_x_168) ;  /* 0xfffffffc00f08947 */ /* 0x004fea000383ffff */
[----:B------:R-:W-:Y:S05]  /*8960*/  BRA `(.L_x_169) ;  /* 0xffffffa800d07947 */ /* 0x000fea000383ffff */
.L_x_62:
[----:B------:R-:W-:-:S07]  /*8970*/  MOV R0, UR5 ;  /* 0x0000000500007c02 */ /* 0x000fce0008000f00 */
.L_x_170:
[----:B-1----:R1:W2:Y:S02]  /*8980*/  SYNCS.PHASECHK.TRANS64.TRYWAIT P0, [R0+URZ], R3 ;  /* 0x00000003000075a7 */ /* 0x0022a400080011ff */
[----:B--2---:R-:W-:Y:S05]  /*8990*/  @!P0 NANOSLEEP.SYNCS 0x989680 ;  /* 0x009896800000895d */ /* 0x004fea0003900000 */
[----:B------:R-:W2:Y:S02]  /*89a0*/  @!P0 SYNCS.PHASECHK.TRANS64 P0, [R0+URZ], R3 ;  /* 0x00000003000085a7 */ /* 0x000ea400080010ff */
[----:B--2---:R-:W-:Y:S05]  /*89b0*/  @!P0 BRA `(.L_x_170) ;  /* 0xfffffffc00f08947 */ /* 0x004fea000383ffff */
[----:B------:R-:W-:Y:S05]  /*89c0*/  BRA `(.L_x_171) ;  /* 0xffffffa800dc7947 */ /* 0x000fea000383ffff */
.L_x_65:
[----:B--2---:R2:W3:Y:S02]  /*89d0*/  SYNCS.PHASECHK.TRANS64.TRYWAIT P0, [R2+URZ+0x1c0], R4 ;  /* 0x0001c004020075a7 */ /* 0x0044e400080011ff */
[----:B---3--:R-:W-:Y:S05]  /*89e0*/  @!P0 NANOSLEEP.SYNCS 0x989680 ;  /* 0x009896800000895d */ /* 0x008fea0003900000 */
[----:B------:R-:W3:Y:S02]  /*89f0*/  @!P0 SYNCS.PHASECHK.TRANS64 P0, [R2+URZ+0x1c0], R4 ;  /* 0x0001c004020085a7 */ /* 0x000ee400080010ff */
[----:B---3--:R-:W-:Y:S05]  /*8a00*/  @!P0 BRA `(.L_x_65) ;  /* 0xfffffffc00f08947 */ /* 0x008fea000383ffff */
[----:B------:R-:W-:Y:S05]  /*8a10*/  BRA `(.L_x_172) ;  /* 0xffffffac00407947 */ /* 0x000fea000383ffff */
.L_x_66:
[----:B------:R-:W-:-:S07]  /*8a20*/  MOV R2, UR4 ;  /* 0x0000000400027c02 */ /* 0x000fce0008000f00 */
.L_x_173:
[----:B--2---:R2:W3:Y:S02]  /*8a30*/  SYNCS.PHASECHK.TRANS64.TRYWAIT P0, [R2+URZ+0x170], R5 ;  /* 0x00017005020075a7 */ /* 0x0044e400080011ff */
[----:B---3--:R-:W-:Y:S05]  /*8a40*/  @!P0 NANOSLEEP.SYNCS 0x989680 ;  /* 0x009896800000895d */ /* 0x008fea0003900000 */
[----:B------:R-:W3:Y:S02]  /*8a50*/  @!P0 SYNCS.PHASECHK.TRANS64 P0, [R2+URZ+0x170], R5 ;  /* 0x00017005020085a7 */ /* 0x000ee400080010ff */
[----:B---3--:R-:W-:Y:S05]  /*8a60*/  @!P0 BRA `(.L_x_173) ;  /* 0xfffffffc00f08947 */ /* 0x008fea000383ffff */
[----:B------:R-:W-:Y:S05]  /*8a70*/  BRA `(.L_x_174) ;  /* 0xffffffac00507947 */ /* 0x000fea000383ffff */
.L_x_67:
[----:B--2---:R2:W3:Y:S02]  /*8a80*/  SYNCS.PHASECHK.TRANS64.TRYWAIT P1, [R2+URZ+0x160], R4 ;  /* 0x00016004020075a7 */ /* 0x0044e400080211ff */
[----:B---3--:R-:W-:Y:S05]  /*8a90*/  @!P1 NANOSLEEP.SYNCS 0x989680 ;  /* 0x009896800000995d */ /* 0x008fea0003900000 */
[----:B------:R-:W3:Y:S02]  /*8aa0*/  @!P1 SYNCS.PHASECHK.TRANS64 P1, [R2+URZ+0x160], R4 ;  /* 0x00016004020095a7 */ /* 0x000ee400080210ff */
[----:B---3--:R-:W-:Y:S05]  /*8ab0*/  @!P1 BRA `(.L_x_67) ;  /* 0xfffffffc00f09947 */ /* 0x008fea000383ffff */
[----:B------:R-:W-:Y:S05]  /*8ac0*/  BRA `(.L_x_175) ;  /* 0xffffffac00807947 */ /* 0x000fea000383ffff */
.L_x_70:
[----:B------:R-:W-:-:S07]  /*8ad0*/  MOV R0, UR4 ;  /* 0x0000000400007c02 */ /* 0x000fce0008000f00 */
.L_x_176:
[----:B--2---:R2:W3:Y:S02]  /*8ae0*/  SYNCS.PHASECHK.TRANS64.TRYWAIT P0, [R0+URZ+0x170], R2 ;  /* 0x00017002000075a7 */ /* 0x0044e400080011ff */
[----:B---3--:R-:W-:Y:S05]  /*8af0*/  @!P0 NANOSLEEP.SYNCS 0x989680 ;  /* 0x009896800000895d */ /* 0x008fea0003900000 */
[----:B------:R-:W3:Y:S02]  /*8b00*/  @!P0 SYNCS.PHASECHK.TRANS64 P0, [R0+URZ+0x170], R2 ;  /* 0x00017002000085a7 */ /* 0x000ee400080010ff */
[----:B---3--:R-:W-:Y:S05]  /*8b10*/  @!P0 BRA `(.L_x_176) ;  /* 0xfffffffc00f08947 */ /* 0x008fea000383ffff */
[----:B------:R-:W-:Y:S05]  /*8b20*/  BRA `(.L_x_69) ;  /* 0xffffffac00d47947 */ /* 0x000fea000383ffff */
.L_x_79:
[----:B--2---:R-:W-:-:S04]  /*8b30*/  MOV R5, UR5 ;  /* 0x0000000500057c02 */ /* 0x004fc80008000f00 */
[----:B------:R2:W3:Y:S03]  /*8b40*/  SYNCS.PHASECHK.TRANS64.TRYWAIT P0, [R5+URZ+0x8], R6 ;  /* 0x00000806050075a7 */ /* 0x0004e600080011ff */
[----:B---3--:R-:W-:Y:S05]  /*8b50*/  @!P0 NANOSLEEP.SYNCS 0x989680 ;  /* 0x009896800000895d */ /* 0x008fea0003900000 */
[----:B------:R-:W3:Y:S02]  /*8b60*/  @!P0 SYNCS.PHASECHK.TRANS64 P0, [R5+URZ+0x8], R6 ;  /* 0x00000806050085a7 */ /* 0x000ee400080010ff */
[----:B---3--:R-:W-:Y:S05]  /*8b70*/  @!P0 BRA `(.L_x_79) ;  /* 0xfffffffc00ec8947 */ /* 0x008fea000383ffff */
[----:B------:R-:W-:Y:S05]  /*8b80*/  BRA `(.L_x_78) ;  /* 0xffffffb0008c7947 */ /* 0x000fea000383ffff */
.L_x_81:
[----:B------:R-:W-:Y:S01]  /*8b90*/  BSSY B0, `(.L_x_177) ;  /* 0x0000006000007945 */ /* 0x000fe20003800000 */
[----:B------:R-:W-:-:S07]  /*8ba0*/  MOV R15, 0xffffffff ;  /* 0xffffffff000f7802 */ /* 0x000fce0000000f00 */
[----:B-12--5:R-:W-:Y:S05]  /*8bb0*/  WARPSYNC.COLLECTIVE R15, `(.L_x_178) ;  /* 0x000000000f0c7348 */ /* 0x026fea0003c00000 */
[----:B------:R-:W-:Y:S02]  /*8bc0*/  ELECT P6, UR79, PT ;  /* 0x00000000004f782f */ /* 0x000fe400038c0000 */
[----:B------:R-:W-:Y:S01]  /*8bd0*/  MOV R14, UR79 ;  /* 0x0000004f000e7c02 */ /* 0x000fe20008000f00 */
[----:B-12--5:R-:W-:Y:S10]  /*8be0*/  ENDCOLLECTIVE ;  /* 0x000000000000791b */ /* 0x026ff40003800000 */
.L_x_178:
[----:B------:R-:W-:Y:S05]  /*8bf0*/  BSYNC B0 ;  /* 0x0000000000007941 */ /* 0x000fea0003800000 */
.L_x_177:
[----:B------:R-:W-:Y:S01]  /*8c00*/  PLOP3.LUT P0, PT, P6, PT, PT, 0x80, 0x8 ;  /* 0x000000000008781c */ /* 0x000fe2000370f070 */
[----:B------:R-:W-:-:S12]  /*8c10*/  BRA `(.L_x_179) ;  /* 0xffffffb000b87947 */ /* 0x000fd8000383ffff */
.L_x_83:
[----:B--2---:R-:W-:-:S04]  /*8c20*/  MOV R0, UR5 ;  /* 0x0000000500007c02 */ /* 0x004fc80008000f00 */
[----:B------:R2:W3:Y:S03]  /*8c30*/  SYNCS.PHASECHK.TRANS64.TRYWAIT P0, [R0+URZ+0x8], R4 ;  /* 0x00000804000075a7 */ /* 0x0004e600080011ff */
[----:B---3--:R-:W-:Y:S05]  /*8c40*/  @!P0 NANOSLEEP.SYNCS 0x989680 ;  /* 0x009896800000895d */ /* 0x008fea0003900000 */
[----:B------:R-:W3:Y:S02]  /*8c50*/  @!P0 SYNCS.PHASECHK.TRANS64 P0, [R0+URZ+0x8], R4 ;  /* 0x00000804000085a7 */ /* 0x000ee400080010ff */
[----:B---3--:R-:W-:Y:S05]  /*8c60*/  @!P0 BRA `(.L_x_83) ;  /* 0xfffffffc00ec8947 */ /* 0x008fea000383ffff */
[----:B------:R-:W-:Y:S05]  /*8c70*/  BRA `(.L_x_82) ;  /* 0xffffffb000bc7947 */ /* 0x000fea000383ffff */
.L_x_84:
[----:B-1----:R1:W2:Y:S02]  /*8c80*/  SYNCS.PHASECHK.TRANS64.TRYWAIT P0, [R0+URZ+0x160], R4 ;  /* 0x00016004000075a7 */ /* 0x0022a400080011ff */
[----:B--2---:R-:W-:Y:S05]  /*8c90*/  @!P0 NANOSLEEP.SYNCS 0x989680 ;  /* 0x009896800000895d */ /* 0x004fea0003900000 */
[----:B------:R-:W2:Y:S02]  /*8ca0*/  @!P0 SYNCS.PHASECHK.TRANS64 P0, [R0+URZ+0x160], R4 ;  /* 0x00016004000085a7 */ /* 0x000ea400080010ff */
[----:B--2---:R-:W-:Y:S05]  /*8cb0*/  @!P0 BRA `(.L_x_84) ;  /* 0xfffffffc00f08947 */ /* 0x004fea000383ffff */
[----:B------:R-:W-:Y:S05]  /*8cc0*/  BRA `(.L_x_180) ;  /* 0xffffffb400987947 */ /* 0x000fea000383ffff */
.L_x_86:
[----:B------:R-:W-:-:S07]  /*8cd0*/  MOV R0, UR23 ;  /* 0x0000001700007c02 */ /* 0x000fce0008000f00 */
.L_x_181:
[----:B-1----:R1:W2:Y:S02]  /*8ce0*/  SYNCS.PHASECHK.TRANS64.TRYWAIT P0, [R0+URZ+0x1a0], R4 ;  /* 0x0001a004000075a7 */ /* 0x0022a400080011ff */
[----:B--2---:R-:W-:Y:S05]  /*8cf0*/  @!P0 NANOSLEEP.SYNCS 0x989680 ;  /* 0x009896800000895d */ /* 0x004fea0003900000 */
[----:B------:R-:W2:Y:S02]  /*8d00*/  @!P0 SYNCS.PHASECHK.TRANS64 P0, [R0+URZ+0x1a0], R4 ;  /* 0x0001a004000085a7 */ /* 0x000ea400080010ff */
[----:B--2---:R-:W-:Y:S05]  /*8d10*/  @!P0 BRA `(.L_x_181) ;  /* 0xfffffffc00f08947 */ /* 0x004fea000383ffff */
[----:B------:R-:W-:Y:S05]  /*8d20*/  BRA `(.L_x_182) ;  /* 0xffffffb400e47947 */ /* 0x000fea000383ffff */
.L_x_89:
[----:B------:R-:W-:Y:S07]  /*8d30*/  MOV R0, UR5 ;  /* 0x0000000500007c02 */ /* 0x000fee0008000f00 */
.L_x_183:
[----:B-1----:R1:W2:Y:S02]  /*8d40*/  SYNCS.PHASECHK.TRANS64.TRYWAIT P0, [R0+URZ], R4 ;  /* 0x00000004000075a7 */ /* 0x0022a400080011ff */
[----:B--2---:R-:W-:Y:S05]  /*8d50*/  @!P0 NANOSLEEP.SYNCS 0x989680 ;  /* 0x009896800000895d */ /* 0x004fea0003900000 */
[----:B------:R-:W2:Y:S02]  /*8d60*/  @!P0 SYNCS.PHASECHK.TRANS64 P0, [R0+URZ], R4 ;  /* 0x00000004000085a7 */ /* 0x000ea400080010ff */
[----:B--2---:R-:W-:Y:S05]  /*8d70*/  @!P0 BRA `(.L_x_183) ;  /* 0xfffffffc00f08947 */ /* 0x004fea000383ffff */
[----:B------:R-:W-:Y:S05]  /*8d80*/  BRA `(.L_x_88) ;  /* 0xffffffb400f87947 */ /* 0x000fea000383ffff */
.L_x_93:
[----:B-1----:R-:W-:-:S07]  /*8d90*/  MOV R0, UR4 ;  /* 0x0000000400007c02 */ /* 0x002fce0008000f00 */
.L_x_184:
[----:B-1----:R1:W2:Y:S02]  /*8da0*/  SYNCS.PHASECHK.TRANS64.TRYWAIT P0, [R0+URZ], R2 ;  /* 0x00000002000075a7 */ /* 0x0022a400080011ff */
[----:B--2---:R-:W-:Y:S05]  /*8db0*/  @!P0 NANOSLEEP.SYNCS 0x989680 ;  /* 0x009896800000895d */ /* 0x004fea0003900000 */
[----:B------:R-:W2:Y:S02]  /*8dc0*/  @!P0 SYNCS.PHASECHK.TRANS64 P0, [R0+URZ], R2 ;  /* 0x00000002000085a7 */ /* 0x000ea400080010ff */
[----:B--2---:R-:W-:Y:S05]  /*8dd0*/  @!P0 BRA `(.L_x_184) ;  /* 0xfffffffc00f08947 */ /* 0x004fea000383ffff */
[----:B------:R-:W-:Y:S05]  /*8de0*/  BRA `(.L_x_185) ;  /* 0xffffffb800c47947 */ /* 0x000fea000383ffff */
.L_x_94:
[----:B------:R-:W-:-:S07]  /*8df0*/  MOV R0, UR5 ;  /* 0x0000000500007c02 */ /* 0x000fce0008000f00 */
.L_x_186:
[----:B-1----:R1:W2:Y:S02]  /*8e00*/  SYNCS.PHASECHK.TRANS64.TRYWAIT P0, [R0+URZ], R3 ;  /* 0x00000003000075a7 */ /* 0x0022a400080011ff */
[----:B--2---:R-:W-:Y:S05]  /*8e10*/  @!P0 NANOSLEEP.SYNCS 0x989680 ;  /* 0x009896800000895d */ /* 0x004fea0003900000 */
[----:B------:R-:W2:Y:S02]  /*8e20*/  @!P0 SYNCS.PHASECHK.TRANS64 P0, [R0+URZ], R3 ;  /* 0x00000003000085a7 */ /* 0x000ea400080010ff */
[----:B--2---:R-:W-:Y:S05]  /*8e30*/  @!P0 BRA `(.L_x_186) ;  /* 0xfffffffc00f08947 */ /* 0x004fea000383ffff */
[----:B------:R-:W-:Y:S05]  /*8e40*/  BRA `(.L_x_187) ;  /* 0xffffffb800d07947 */ /* 0x000fea000383ffff */
.L_x_95:
[----:B------:R-:W-:-:S07]  /*8e50*/  MOV R0, UR5 ;  /* 0x0000000500007c02 */ /* 0x000fce0008000f00 */
.L_x_188:
[----:B-1----:R1:W2:Y:S02]  /*8e60*/  SYNCS.PHASECHK.TRANS64.TRYWAIT P0, [R0+URZ], R3 ;  /* 0x00000003000075a7 */ /* 0x0022a400080011ff */
[----:B--2---:R-:W-:Y:S05]  /*8e70*/  @!P0 NANOSLEEP.SYNCS 0x989680 ;  /* 0x009896800000895d */ /* 0x004fea0003900000 */
[----:B------:R-:W2:Y:S02]  /*8e80*/  @!P0 SYNCS.PHASECHK.TRANS64 P0, [R0+URZ], R3 ;  /* 0x00000003000085a7 */ /* 0x000ea400080010ff */
[----:B--2---:R-:W-:Y:S05]  /*8e90*/  @!P0 BRA `(.L_x_188) ;  /* 0xfffffffc00f08947 */ /* 0x004fea000383ffff */
[----:B------:R-:W-:Y:S05]  /*8ea0*/  BRA `(.L_x_189) ;  /* 0xffffffb800dc7947 */ /* 0x000fea000383ffff */
.L_x_98:
[----:B------:R-:W-:-:S07]  /*8eb0*/  MOV R0, UR17 ;  /* 0x0000001100007c02 */ /* 0x000fce0008000f00 */
.L_x_190:
[----:B-1----:R1:W2:Y:S02]  /*8ec0*/  SYNCS.PHASECHK.TRANS64.TRYWAIT P1, [R0+URZ+0x1e0], R2 ;  /* 0x0001e002000075a7 */ /* 0x0022a400080211ff */
[----:B--2---:R-:W-:Y:S05]  /*8ed0*/  @!P1 NANOSLEEP.SYNCS 0x989680 ;  /* 0x009896800000995d */ /* 0x004fea0003900000 */
[----:B------:R-:W2:Y:S02]  /*8ee0*/  @!P1 SYNCS.PHASECHK.TRANS64 P1, [R0+URZ+0x1e0], R2 ;  /* 0x0001e002000095a7 */ /* 0x000ea400080210ff */
[----:B--2---:R-:W-:Y:S05]  /*8ef0*/  @!P1 BRA `(.L_x_190) ;  /* 0xfffffffc00f09947 */ /* 0x004fea000383ffff */
[----:B------:R-:W-:Y:S05]  /*8f00*/  BRA `(.L_x_191) ;  /* 0xffffffbc00287947 */ /* 0x000fea000383ffff */
.L_x_103:
[----:B-1----:R1:W3:Y:S02]  /*8f10*/  SYNCS.PHASECHK.TRANS64.TRYWAIT P0, [R3+URZ+0x160], R0 ;  /* 0x00016000030075a7 */ /* 0x0022e400080011ff */
[----:B---3--:R-:W-:Y:S05]  /*8f20*/  @!P0 NANOSLEEP.SYNCS 0x989680 ;  /* 0x009896800000895d */ /* 0x008fea0003900000 */
[----:B------:R-:W3:Y:S02]  /*8f30*/  @!P0 SYNCS.PHASECHK.TRANS64 P0, [R3+URZ+0x160], R0 ;  /* 0x00016000030085a7 */ /* 0x000ee400080010ff */
[----:B---3--:R-:W-:Y:S05]  /*8f40*/  @!P0 BRA `(.L_x_103) ;  /* 0xfffffffc00f08947 */ /* 0x008fea000383ffff */
[----:B------:R-:W-:Y:S05]  /*8f50*/  BRA `(.L_x_192) ;  /* 0xffffffc000587947 */ /* 0x000fea000383ffff */
.L_x_106:
[----:B-1----:R-:W-:Y:S07]  /*8f60*/  MOV R0, UR17 ;  /* 0x0000001100007c02 */ /* 0x002fee0008000f00 */
.L_x_193:
[----:B-1----:R1:W3:Y:S02]  /*8f70*/  SYNCS.PHASECHK.TRANS64.TRYWAIT P1, [R0+URZ+0x158], R3 ;  /* 0x00015803000075a7 */ /* 0x0022e400080211ff */
[----:B---3--:R-:W-:Y:S05]  /*8f80*/  @!P1 NANOSLEEP.SYNCS 0x989680 ;  /* 0x009896800000995d */ /* 0x008fea0003900000 */
[----:B------:R-:W3:Y:S02]  /*8f90*/  @!P1 SYNCS.PHASECHK.TRANS64 P1, [R0+URZ+0x158], R3 ;  /* 0x00015803000095a7 */ /* 0x000ee400080210ff */
[----:B---3--:R-:W-:Y:S05]  /*8fa0*/  @!P1 BRA `(.L_x_193) ;  /* 0xfffffffc00f09947 */ /* 0x008fea000383ffff */
[----:B------:R-:W-:Y:S05]  /*8fb0*/  BRA `(.L_x_105) ;  /* 0xffffffc400cc7947 */ /* 0x000fea000383ffff */
.L_x_109:
[----:B-1----:R-:W-:Y:S07]  /*8fc0*/  MOV R0, UR17 ;  /* 0x0000001100007c02 */ /* 0x002fee0008000f00 */
.L_x_194:
[----:B-1----:R1:W3:Y:S02]  /*8fd0*/  SYNCS.PHASECHK.TRANS64.TRYWAIT P0, [R0+URZ+0x148], R2 ;  /* 0x00014802000075a7 */ /* 0x0022e400080011ff */
[----:B---3--:R-:W-:Y:S05]  /*8fe0*/  @!P0 NANOSLEEP.SYNCS 0x989680 ;  /* 0x009896800000895d */ /* 0x008fea0003900000 */
[----:B------:R-:W3:Y:S02]  /*8ff0*/  @!P0 SYNCS.PHASECHK.TRANS64 P0, [R0+URZ+0x148], R2 ;  /* 0x00014802000085a7 */ /* 0x000ee400080010ff */
[----:B---3--:R-:W-:Y:S05]  /*9000*/  @!P0 BRA `(.L_x_194) ;  /* 0xfffffffc00f08947 */ /* 0x008fea000383ffff */
[----:B------:R-:W-:Y:S05]  /*9010*/  BRA `(.L_x_195) ;  /* 0xffffffc800207947 */ /* 0x000fea000383ffff */
.L_x_112:
[----:B--2---:R2:W3:Y:S02]  /*9020*/  SYNCS.PHASECHK.TRANS64.TRYWAIT P0, [R3+URZ+0x160], R0 ;  /* 0x00016000030075a7 */ /* 0x0044e400080011ff */
[----:B---3--:R-:W-:Y:S05]  /*9030*/  @!P0 NANOSLEEP.SYNCS 0x989680 ;  /* 0x009896800000895d */ /* 0x008fea0003900000 */
[----:B------:R-:W3:Y:S02]  /*9040*/  @!P0 SYNCS.PHASECHK.TRANS64 P0, [R3+URZ+0x160], R0 ;  /* 0x00016000030085a7 */ /* 0x000ee400080010ff */
[----:B---3--:R-:W-:Y:S05]  /*9050*/  @!P0 BRA `(.L_x_112) ;  /* 0xfffffffc00f08947 */ /* 0x008fea000383ffff */
[----:B------:R-:W-:Y:S05]  /*9060*/  BRA `(.L_x_196) ;  /* 0xffffffcc00647947 */ /* 0x000fea000383ffff */
.L_x_123:
[----:B-1----:R-:W-:Y:S04]  /*9070*/  MOV R0, UR44 ;  /* 0x0000002c00007c02 */ /* 0x002fe80008000f00 */
[----:B------:R1:W2:Y:S03]  /*9080*/  SYNCS.PHASECHK.TRANS64.TRYWAIT P1, [R0+URZ+0x140], R3 ;  /* 0x00014003000075a7 */ /* 0x0002a600080211ff */
[----:B--2---:R-:W-:Y:S05]  /*9090*/  @!P1 NANOSLEEP.SYNCS 0x989680 ;  /* 0x009896800000995d */ /* 0x004fea0003900000 */
[----:B------:R-:W2:Y:S02]  /*90a0*/  @!P1 SYNCS.PHASECHK.TRANS64 P1, [R0+URZ+0x140], R3 ;  /* 0x00014003000095a7 */ /* 0x000ea400080210ff */
[----:B--2---:R-:W-:Y:S05]  /*90b0*/  @!P1 BRA `(.L_x_123) ;  /* 0xfffffffc00ec9947 */ /* 0x004fea000383ffff */
[----:B------:R-:W-:Y:S05]  /*90c0*/  BRA `(.L_x_122) ;  /* 0xffffffd800b87947 */ /* 0x000fea000383ffff */
.L_x_125:
[----:B------:R1:W1:Y:S02]  /*90d0*/  SYNCS.PHASECHK.TRANS64.TRYWAIT P1, [R143+URZ+0x180], R4 ;  /* 0x000180048f0075a7 */ /* 0x00026400080211ff */
[----:B-1----:R-:W-:Y:S05]  /*90e0*/  @!P1 NANOSLEEP.SYNCS 0x989680 ;  /* 0x009896800000995d */ /* 0x002fea0003900000 */
[----:B------:R-:W1:Y:S02]  /*90f0*/  @!P1 SYNCS.PHASECHK.TRANS64 P1, [R143+URZ+0x180], R4 ;  /* 0x000180048f0095a7 */ /* 0x000e6400080210ff */
[----:B-1----:R-:W-:Y:S05]  /*9100*/  @!P1 BRA `(.L_x_125) ;  /* 0xfffffffc00f09947 */ /* 0x002fea000383ffff */
[----:B------:R-:W-:Y:S05]  /*9110*/  BRA `(.L_x_124) ;  /* 0xffffffdc00007947 */ /* 0x000fea000383ffff */
        .weak           $__internal_0_$__cuda_sm10x_tcgen05_guardrail_trap_col_being_dealloced_not_returned_by_alloc
        .type           $__internal_0_$__cuda_sm10x_tcgen05_guardrail_trap_col_being_dealloced_not_returned_by_alloc,@function
        .size           $__internal_0_$__cuda_sm10x_tcgen05_guardrail_trap_col_being_dealloced_not_returned_by_alloc,($__internal_1_$__cuda_sm10x_tcgen05_guardrail_trap_phase_invalid_during_alloc - $__internal_0_$__cuda_sm10x_tcgen05_guardrail_trap_col_being_dealloced_not_returned_by_alloc)
$__internal_0_$__cuda_sm10x_tcgen05_guardrail_trap_col_being_dealloced_not_returned_by_alloc:
[----:B------:R-:W-:Y:S05]  /*9120*/  BPT.TRAP 0x1 ;  /* 0x000000040000795c */ /* 0x000fea0000300000 */
[----:B------:R-:W-:-:S04]  /*9130*/  HFMA2 R3, -RZ, RZ, 0, 0 ;  /* 0x00000000ff037431 */ /* 0x000fc800000001ff */
[----:B------:R-:W-:Y:S05]  /*9140*/  RET.REL.NODEC R2 `(_ZN7cutlass13device_kernelINS_4gemm6kernel13GemmUniversalIN4cute5tupleIJiiiiEEENS1_10collective13CollectiveMmaINS1_35MainloopSm100TmaUmmaWarpSpecializedILi20ELi2ELi4ENS5_IJNS4_1CILi4EEENSA_ILi1EEESC_EEEEENS5_IJNSA_ILi256EEENSA_ILi64EEESG_EEENS_12float_e5m2_tENS5_IJlSC_lEEESI_SJ_NS4_8TiledMMAINS4_8MMA_AtomIJNS4_10MMA_TraitsINS4_25SM100_MMA_F8F6F4_2x1SM_SSEJSI_SI_fSF_SG_NS4_17integral_constantINS4_4UMMA5MajorELSQ_0EEESR_NSO_INSP_7ScaleInELSS_0EEEST_EEEEEENS4_6LayoutINS5_IJSC_SC_SC_EEENS5_IJNSA_ILi0EEESY_SY_EEEEENS5_IJNS4_10UnderscoreES11_S11_EEEEENS4_18SM100_TMA_2SM_LOADENS4_14ComposedLayoutINS4_7SwizzleILi2ELi4ELi3EEENS4_18smem_ptr_flag_bitsILi8EEENSW_INS5_IJNSA_ILi8EEESG_EEENS5_IJSG_SC_EEEEEEEvNS4_8identityENS4_28SM100_TMA_2SM_LOAD_MULTICASTES1E_vS1F_EENS_8epilogue10collective18CollectiveEpilogueINS1I_23Sm100TmaWarpSpecializedILi1ELi1ELi64ELb0ELb0EEEJNS5_IJNSA_ILi128EEESG_SG_EEENS5_IJNSW_IS1N_SC_EENSW_ISG_SC_EEEEESI_SJ_SI_SJ_NS1I_6fusion15FusionCallbacksIS1M_NS1S_17LinearCombinationISI_fSI_fLNS_15FloatRoundStyleE2EEES1O_S1R_JEEENS4_5SM1004TMEM4LOAD26SM100_TMEM_LOAD_32dp32b64xENS4_13SM90_TMA_LOADES1E_NS4_39AutoVectorizingCopyWithAssumedAlignmentILi128EEENS4_14SM90_TMA_STOREES1E_S24_S24_EEEvvEEEEvNT_6ParamsE) ;  /* 0xffffff6c02ac7950 */ /* 0x000fea0003c3ffff */
        .weak           $__internal_1_$__cuda_sm10x_tcgen05_guardrail_trap_phase_invalid_during_alloc
        .type           $__internal_1_$__cuda_sm10x_tcgen05_guardrail_trap_phase_invalid_during_alloc,@function
        .size           $__internal_1_$__cuda_sm10x_tcgen05_guardrail_trap_phase_invalid_during_alloc,($__internal_2_$__cuda_sm10x_tcgen05_guardrail_trap_unallocated_columns_being_dealloced - $__internal_1_$__cuda_sm10x_tcgen05_guardrail_trap_phase_invalid_during_alloc)
$__internal_1_$__cuda_sm10x_tcgen05_guardrail_trap_phase_invalid_during_alloc:
[----:B------:R-:W-:Y:S05]  /*9150*/  BPT.TRAP 0x1 ;  /* 0x000000040000795c */ /* 0x000fea0000300000 */
[----:B------:R-:W-:-:S04]  /*9160*/  MOV R5, 0x0 ;  /* 0x0000000000057802 */ /* 0x000fc80000000f00 */
[----:B------:R-:W-:Y:S05]  /*9170*/  RET.REL.NODEC R4 `(_ZN7cutlass13device_kernelINS_4gemm6kernel13GemmUniversalIN4cute5tupleIJiiiiEEENS1_10collective13CollectiveMmaINS1_35MainloopSm100TmaUmmaWarpSpecializedILi20ELi2ELi4ENS5_IJNS4_1CILi4EEENSA_ILi1EEESC_EEEEENS5_IJNSA_ILi256EEENSA_ILi64EEESG_EEENS_12float_e5m2_tENS5_IJlSC_lEEESI_SJ_NS4_8TiledMMAINS4_8MMA_AtomIJNS4_10MMA_TraitsINS4_25SM100_MMA_F8F6F4_2x1SM_SSEJSI_SI_fSF_SG_NS4_17integral_constantINS4_4UMMA5MajorELSQ_0EEESR_NSO_INSP_7ScaleInELSS_0EEEST_EEEEEENS4_6LayoutINS5_IJSC_SC_SC_EEENS5_IJNSA_ILi0EEESY_SY_EEEEENS5_IJNS4_10UnderscoreES11_S11_EEEEENS4_18SM100_TMA_2SM_LOADENS4_14ComposedLayoutINS4_7SwizzleILi2ELi4ELi3EEENS4_18smem_ptr_flag_bitsILi8EEENSW_INS5_IJNSA_ILi8EEESG_EEENS5_IJSG_SC_EEEEEEEvNS4_8identityENS4_28SM100_TMA_2SM_LOAD_MULTICASTES1E_vS1F_EENS_8epilogue10collective18CollectiveEpilogueINS1I_23Sm100TmaWarpSpecializedILi1ELi1ELi64ELb0ELb0EEEJNS5_IJNSA_ILi128EEESG_SG_EEENS5_IJNSW_IS1N_SC_EENSW_ISG_SC_EEEEESI_SJ_SI_SJ_NS1I_6fusion15FusionCallbacksIS1M_NS1S_17LinearCombinationISI_fSI_fLNS_15FloatRoundStyleE2EEES1O_S1R_JEEENS4_5SM1004TMEM4LOAD26SM100_TMEM_LOAD_32dp32b64xENS4_13SM90_TMA_LOADES1E_NS4_39AutoVectorizingCopyWithAssumedAlignmentILi128EEENS4_14SM90_TMA_STOREES1E_S24_S24_EEEvvEEEEvNT_6ParamsE) ;  /* 0xffffff6c04a07950 */ /* 0x000fea0003c3ffff */
        .weak           $__internal_2_$__cuda_sm10x_tcgen05_guardrail_trap_unallocated_columns_being_dealloced
        .type           $__internal_2_$__cuda_sm10x_tcgen05_guardrail_trap_unallocated_columns_being_dealloced,@function
        .size           $__internal_2_$__cuda_sm10x_tcgen05_guardrail_trap_unallocated_columns_being_dealloced,(.L_x_198 - $__internal_2_$__cuda_sm10x_tcgen05_guardrail_trap_unallocated_columns_being_dealloced)
$__internal_2_$__cuda_sm10x_tcgen05_guardrail_trap_unallocated_columns_being_dealloced:
[----:B------:R-:W-:Y:S05]  /*9180*/  BPT.TRAP 0x1 ;  /* 0x000000040000795c */ /* 0x000fea0000300000 */
[----:B------:R-:W-:-:S04]  /*9190*/  HFMA2 R3, -RZ, RZ, 0, 0 ;  /* 0x00000000ff037431 */ /* 0x000fc800000001ff */
[----:B------:R-:W-:Y:S05]  /*91a0*/  RET.REL.NODEC R2 `(_ZN7cutlass13device_kernelINS_4gemm6kernel13GemmUniversalIN4cute5tupleIJiiiiEEENS1_10collective13CollectiveMmaINS1_35MainloopSm100TmaUmmaWarpSpecializedILi20ELi2ELi4ENS5_IJNS4_1CILi4EEENSA_ILi1EEESC_EEEEENS5_IJNSA_ILi256EEENSA_ILi64EEESG_EEENS_12float_e5m2_tENS5_IJlSC_lEEESI_SJ_NS4_8TiledMMAINS4_8MMA_AtomIJNS4_10MMA_TraitsINS4_25SM100_MMA_F8F6F4_2x1SM_SSEJSI_SI_fSF_SG_NS4_17integral_constantINS4_4UMMA5MajorELSQ_0EEESR_NSO_INSP_7ScaleInELSS_0EEEST_EEEEEENS4_6LayoutINS5_IJSC_SC_SC_EEENS5_IJNSA_ILi0EEESY_SY_EEEEENS5_IJNS4_10UnderscoreES11_S11_EEEEENS4_18SM100_TMA_2SM_LOADENS4_14ComposedLayoutINS4_7SwizzleILi2ELi4ELi3EEENS4_18smem_ptr_flag_bitsILi8EEENSW_INS5_IJNSA_ILi8EEESG_EEENS5_IJSG_SC_EEEEEEEvNS4_8identityENS4_28SM100_TMA_2SM_LOAD_MULTICASTES1E_vS1F_EENS_8epilogue10collective18CollectiveEpilogueINS1I_23Sm100TmaWarpSpecializedILi1ELi1ELi64ELb0ELb0EEEJNS5_IJNSA_ILi128EEESG_SG_EEENS5_IJNSW_IS1N_SC_EENSW_ISG_SC_EEEEESI_SJ_SI_SJ_NS1I_6fusion15FusionCallbacksIS1M_NS1S_17LinearCombinationISI_fSI_fLNS_15FloatRoundStyleE2EEES1O_S1R_JEEENS4_5SM1004TMEM4LOAD26SM100_TMEM_LOAD_32dp32b64xENS4_13SM90_TMA_LOADES1E_NS4_39AutoVectorizingCopyWithAssumedAlignmentILi128EEENS4_14SM90_TMA_STOREES1E_S24_S24_EEEvvEEEEvNT_6ParamsE) ;  /* 0xffffff6c02947950 */ /* 0x000fea0003c3ffff */
.L_x_197:
[----:B------:R-:W-:-:S00]  /*91b0*/  BRA `(.L_x_197) ;  /* 0xfffffffc00fc7947 */ /* 0x000fc0000383ffff */
[----:B------:R-:W-:-:S00]  /*91c0*/  NOP ;  /* 0x0000000000007918 */ /* 0x000fc00000000000 */
        /* <DEDUP_REMOVED lines=11> */
.L_x_198:


//--------------------- .nv.global.init           --------------------------
	.section	.nv.global.init,"aw",@progbits
.nv.global.init:
	.type		$str$27,@object
	.size		$str$27,($str$28 - $str$27)
$str$27:
        /*0000*/ 	.byte	0x28, 0x61, 0x64, 0x64, 0x72, 0x65, 0x73, 0x73, 0x20, 0x26, 0x20, 0x6d, 0x61, 0x73, 0x6b, 0x29
        /*0010*/ 	.byte	0x20, 0x3d, 0x3d, 0x20, 0x30, 0x00
	.type		$str$28,@object
	.size		$str$28,($str$26 - $str$28)
$str$28:
        /*0016*/ 	.byte	0x2f, 0x74, 0x6d, 0x70, 0x2f, 0x63, 0x75, 0x74, 0x6c, 0x61, 0x73, 0x73, 0x5f, 0x73, 0x77, 0x65
        /*0026*/ 	.byte	0x65, 0x70, 0x5f, 0x73, 0x72, 0x63, 0x2f, 0x69, 0x6e, 0x63, 0x6c, 0x75, 0x64, 0x65, 0x2f, 0x63
        /*0036*/ 	.byte	0x75, 0x74, 0x65, 0x2f, 0x70, 0x6f, 0x69, 0x6e, 0x74, 0x65, 0x72, 0x5f, 0x66, 0x6c, 0x61, 0x67
        /*0046*/ 	.byte	0x67, 0x65, 0x64, 0x2e, 0x68, 0x70, 0x70, 0x00
	.type		$str$26,@object
	.size		$str$26,($str$25 - $str$26)
$str$26:
        /*004e*/ 	.byte	0x2f, 0x74, 0x6d, 0x70, 0x2f, 0x63, 0x75, 0x74, 0x6c, 0x61, 0x73, 0x73, 0x5f, 0x73, 0x77, 0x65
        /*005e*/ 	.byte	0x65, 0x70, 0x5f, 0x73, 0x72, 0x63, 0x2f, 0x69, 0x6e, 0x63, 0x6c, 0x75, 0x64, 0x65, 0x2f, 0x63
        /*006e*/ 	.byte	0x75, 0x74, 0x65, 0x2f, 0x61, 0x74, 0x6f, 0x6d, 0x2f, 0x63, 0x6f, 0x70, 0x79, 0x5f, 0x74, 0x72
        /*007e*/ 	.byte	0x61, 0x69, 0x74, 0x73, 0x5f, 0x73, 0x6d, 0x31, 0x30, 0x30, 0x2e, 0x68, 0x70, 0x70, 0x00
	.type		$str$25,@object
	.size		$str$25,(__unnamed_1 - $str$25)
$str$25:
        /*008d*/ 	.byte	0x28, 0x28, 0x75, 0x69, 0x6e, 0x74, 0x33, 0x32, 0x5f, 0x74, 0x28, 0x74, 0x68, 0x72, 0x65, 0x61
        /*009d*/ 	.byte	0x64, 0x49, 0x64, 0x78, 0x2e, 0x78, 0x29, 0x20, 0x2f, 0x20, 0x33, 0x32, 0x29, 0x20, 0x25, 0x20
        /*00ad*/ 	.byte	0x34, 0x29, 0x20, 0x3d, 0x3d, 0x20, 0x28, 0x28, 0x28, 0x74, 0x6d, 0x65, 0x6d, 0x5f, 0x61, 0x64
        /*00bd*/ 	.byte	0x64, 0x72, 0x20, 0x3e, 0x3e, 0x20, 0x31, 0x36, 0x29, 0x20, 0x2f, 0x20, 0x33, 0x32, 0x29, 0x20
        /*00cd*/ 	.byte	0x25, 0x20, 0x34, 0x29, 0x00
	.type		__unnamed_1,@object
	.size		__unnamed_1,(__unnamed_2 - __unnamed_1)
__unnamed_1:
        /*00d2*/ 	.byte	0x61, 0x75, 0x74, 0x6f, 0x20, 0x63, 0x75, 0x74, 0x65, 0x3a, 0x3a, 0x61, 0x73, 0x5f, 0x70, 0x6f
        /* <DEDUP_REMOVED lines=24> */
        /*0262*/ 	.byte	0x43, 0x3c, 0x38, 0x31, 0x39, 0x32, 0x3e, 0x3e, 0x3e, 0x3e, 0x5d, 0x00
	.type		__unnamed_2,@object
	.size		__unnamed_2,(.L_2 - __unnamed_2)
__unnamed_2:
        /* <DEDUP_REMOVED lines=42> */
        /*050e*/ 	.byte	0x3e, 0x3e, 0x3e, 0x3e, 0x5d, 0x00
.L_2:


//--------------------- .nv.shared._ZN7cutlass13device_kernelINS_4gemm6kernel13GemmUniversalIN4cute5tupleIJiiiiEEENS1_10collective13CollectiveMmaINS1_35MainloopSm100TmaUmmaWarpSpecializedILi20ELi2ELi4ENS5_IJNS4_1CILi4EEENSA_ILi1EEESC_EEEEENS5_IJNSA_ILi256EEENSA_ILi64EEESG_EEENS_12float_e5m2_tENS5_IJlSC_lEEESI_SJ_NS4_8TiledMMAINS4_8MMA_AtomIJNS4_10MMA_TraitsINS4_25SM100_MMA_F8F6F4_2x1SM_SSEJSI_SI_fSF_SG_NS4_17integral_constantINS4_4UMMA5MajorELSQ_0EEESR_NSO_INSP_7ScaleInELSS_0EEEST_EEEEEENS4_6LayoutINS5_IJSC_SC_SC_EEENS5_IJNSA_ILi0EEESY_SY_EEEEENS5_IJNS4_10UnderscoreES11_S11_EEEEENS4_18SM100_TMA_2SM_LOADENS4_14ComposedLayoutINS4_7SwizzleILi2ELi4ELi3EEENS4_18smem_ptr_flag_bitsILi8EEENSW_INS5_IJNSA_ILi8EEESG_EEENS5_IJSG_SC_EEEEEEEvNS4_8identityENS4_28SM100_TMA_2SM_LOAD_MULTICASTES1E_vS1F_EENS_8epilogue10collective18CollectiveEpilogueINS1I_23Sm100TmaWarpSpecializedILi1ELi1ELi64ELb0ELb0EEEJNS5_IJNSA_ILi128EEESG_SG_EEENS5_IJNSW_IS1N_SC_EENSW_ISG_SC_EEEEESI_SJ_SI_SJ_NS1I_6fusion15FusionCallbacksIS1M_NS1S_17LinearCombinationISI_fSI_fLNS_15FloatRoundStyleE2EEES1O_S1R_JEEENS4_5SM1004TMEM4LOAD26SM100_TMEM_LOAD_32dp32b64xENS4_13SM90_TMA_LOADES1E_NS4_39AutoVectorizingCopyWithAssumedAlignmentILi128EEENS4_14SM90_TMA_STOREES1E_S24_S24_EEEvvEEEEvNT_6ParamsE --------------------------
	.section	.nv.shared._ZN7cutlass13device_kernelINS_4gemm6kernel13GemmUniversalIN4cute5tupleIJiiiiEEENS1_10collective13CollectiveMmaINS1_35MainloopSm100TmaUmmaWarpSpecializedILi20ELi2ELi4ENS5_IJNS4_1CILi4EEENSA_ILi1EEESC_EEEEENS5_IJNSA_ILi256EEENSA_ILi64EEESG_EEENS_12float_e5m2_tENS5_IJlSC_lEEESI_SJ_NS4_8TiledMMAINS4_8MMA_AtomIJNS4_10MMA_TraitsINS4_25SM100_MMA_F8F6F4_2x1SM_SSEJSI_SI_fSF_SG_NS4_17integral_constantINS4_4UMMA5MajorELSQ_0EEESR_NSO_INSP_7ScaleInELSS_0EEEST_EEEEEENS4_6LayoutINS5_IJSC_SC_SC_EEENS5_IJNSA_ILi0EEESY_SY_EEEEENS5_IJNS4_10UnderscoreES11_S11_EEEEENS4_18SM100_TMA_2SM_LOADENS4_14ComposedLayoutINS4_7SwizzleILi2ELi4ELi3EEENS4_18smem_ptr_flag_bitsILi8EEENSW_INS5_IJNSA_ILi8EEESG_EEENS5_IJSG_SC_EEEEEEEvNS4_8identityENS4_28SM100_TMA_2SM_LOAD_MULTICASTES1E_vS1F_EENS_8epilogue10collective18CollectiveEpilogueINS1I_23Sm100TmaWarpSpecializedILi1ELi1ELi64ELb0ELb0EEEJNS5_IJNSA_ILi128EEESG_SG_EEENS5_IJNSW_IS1N_SC_EENSW_ISG_SC_EEEEESI_SJ_SI_SJ_NS1I_6fusion15FusionCallbacksIS1M_NS1S_17LinearCombinationISI_fSI_fLNS_15FloatRoundStyleE2EEES1O_S1R_JEEENS4_5SM1004TMEM4LOAD26SM100_TMEM_LOAD_32dp32b64xENS4_13SM90_TMA_LOADES1E_NS4_39AutoVectorizingCopyWithAssumedAlignmentILi128EEENS4_14SM90_TMA_STOREES1E_S24_S24_EEEvvEEEEvNT_6ParamsE,"aw",@nobits
	.sectionflags	@""
	.align	16
	.zero		1024


//--------------------- .nv.shared.reserved.0     --------------------------
	.section	.nv.shared.reserved.0,"aw",@nobits
	.weak		__nv_reservedSMEM_offset_0_alias
	.size		__nv_reservedSMEM_offset_0_alias, 0, 64
	.other		__nv_reservedSMEM_offset_0_alias,@"STO_CUDA_RESERVED_SHARED STV_DEFAULT"
__nv_reservedSMEM_offset_0_alias:
	.zero		0
.nv.shared.reserved.0:
	.zero		64
	.weak		__nv_reservedSMEM_tcgen05_partition
	.type		__nv_reservedSMEM_tcgen05_partition,@object
	.size		__nv_reservedSMEM_tcgen05_partition,(.L_0 - __nv_reservedSMEM_tcgen05_partition)
__nv_reservedSMEM_tcgen05_partition:
	.zero		32
.L_0:


//--------------------- .nv.global                --------------------------
	.section	.nv.global,"aw",@nobits
.nv.global:
	.type		_ZN40_INTERNAL_1bc3ba2c_4_k_cu_a1631d73_274104cute1_E,@object
	.size		_ZN40_INTERNAL_1bc3ba2c_4_k_cu_a1631d73_274104cute1_E,(_ZN40_INTERNAL_1bc3ba2c_4_k_cu_a1631d73_274104cuda3std3__45__cpo6cbeginE - _ZN40_INTERNAL_1bc3ba2c_4_k_cu_a1631d73_274104cute1_E)
_ZN40_INTERNAL_1bc3ba2c_4_k_cu_a1631d73_274104cute1_E:
	.zero		1
	.type		_ZN40_INTERNAL_1bc3ba2c_4_k_cu_a1631d73_274104cuda3std3__45__cpo6cbeginE,@object
	.size		_ZN40_INTERNAL_1bc3ba2c_4_k_cu_a1631d73_274104cuda3std3__45__cpo6cbeginE,(_ZN40_INTERNAL_1bc3ba2c_4_k_cu_a1631d73_274104cuda3std3__48in_placeE - _ZN40_INTERNAL_1bc3ba2c_4_k_cu_a1631d73_274104cuda3std3__45__cpo6cbeginE)
_ZN40_INTERNAL_1bc3ba2c_4_k_cu_a1631d73_274104cuda3std3__45__cpo6cbeginE:
	.zero		1
	.type		_ZN40_INTERNAL_1bc3ba2c_4_k_cu_a1631d73_274104cuda3std3__48in_placeE,@object
	.size		_ZN40_INTERNAL_1bc3ba2c_4_k_cu_a1631d73_274104cuda3std3__48in_placeE,(_ZN40_INTERNAL_1bc3ba2c_4_k_cu_a1631d73_274104cuda3std6ranges3__45__cpo9iter_moveE - _ZN40_INTERNAL_1bc3ba2c_4_k_cu_a1631d73_274104cuda3std3__48in_placeE)
_ZN40_INTERNAL_1bc3ba2c_4_k_cu_a1631d73_274104cuda3std3__48in_placeE:
	.zero		1
	.type		_ZN40_INTERNAL_1bc3ba2c_4_k_cu_a1631d73_274104cuda3std6ranges3__45__cpo9iter_moveE,@object
	.size		_ZN40_INTERNAL_1bc3ba2c_4_k_cu_a1631d73_274104cuda3std6ranges3__45__cpo9iter_moveE,(_ZN40_INTERNAL_1bc3ba2c_4_k_cu_a1631d73_274104cuda3std3__45__cpo5beginE - _ZN40_INTERNAL_1bc3ba2c_4_k_cu_a1631d73_274104cuda3std6ranges3__45__cpo9iter_moveE)
_ZN40_INTERNAL_1bc3ba2c_4_k_cu_a1631d73_274104cuda3std6ranges3__45__cpo9iter_moveE:
	.zero		1
	.type		_ZN40_INTERNAL_1bc3ba2c_4_k_cu_a1631d73_274104cuda3std3__45__cpo5beginE,@object
	.size		_ZN40_INTERNAL_1bc3ba2c_4_k_cu_a1631d73_274104cuda3std3__45__cpo5beginE,(_ZN40_INTERNAL_1bc3ba2c_4_k_cu_a1631d73_274104cuda3std3__442_GLOBAL__N__1bc3ba2c_4_k_cu_a1631d73_274106ignoreE - _ZN40_INTERNAL_1bc3ba2c_4_k_cu_a1631d73_274104cuda3std3__45__cpo5beginE)
_ZN40_INTERNAL_1bc3ba2c_4_k_cu_a1631d73_274104cuda3std3__45__cpo5beginE:
	.zero		1
	.type		_ZN40_INTERNAL_1bc3ba2c_4_k_cu_a1631d73_274104cuda3std3__442_GLOBAL__N__1bc3ba2c_4_k_cu_a1631d73_274106ignoreE,@object
	.size		_ZN40_INTERNAL_1bc3ba2c_4_k_cu_a1631d73_274104cuda3std3__442_GLOBAL__N__1bc3ba2c_4_k_cu_a1631d73_274106ignoreE,(_ZN40_INTERNAL_1bc3ba2c_4_k_cu_a1631d73_274104cute7productE - _ZN40_INTERNAL_1bc3ba2c_4_k_cu_a1631d73_274104cuda3std3__442_GLOBAL__N__1bc3ba2c_4_k_cu_a1631d73_274106ignoreE)
_ZN40_INTERNAL_1bc3ba2c_4_k_cu_a1631d73_274104cuda3std3__442_GLOBAL__N__1bc3ba2c_4_k_cu_a1631d73_274106ignoreE:
	.zero		1
	.type		_ZN40_INTERNAL_1bc3ba2c_4_k_cu_a1631d73_274104cute7productE,@object
	.size		_ZN40_INTERNAL_1bc3ba2c_4_k_cu_a1631d73_274104cute7productE,(_ZN40_INTERNAL_1bc3ba2c_4_k_cu_a1631d73_274104cuda3std3__45__cpo3endE - _ZN40_INTERNAL_1bc3ba2c_4_k_cu_a1631d73_274104cute7productE)
_ZN40_INTERNAL_1bc3ba2c_4_k_cu_a1631d73_274104cute7productE:
	.zero		1
	.type		_ZN40_INTERNAL_1bc3ba2c_4_k_cu_a1631d73_274104cuda3std3__45__cpo3endE,@object
	.size		_ZN40_INTERNAL_1bc3ba2c_4_k_cu_a1631d73_274104cuda3std3__45__cpo3endE,(_ZN40_INTERNAL_1bc3ba2c_4_k_cu_a1631d73_274104cuda3std3__419piecewise_constructE - _ZN40_INTERNAL_1bc3ba2c_4_k_cu_a1631d73_274104cuda3std3__45__cpo3endE)
_ZN40_INTERNAL_1bc3ba2c_4_k_cu_a1631d73_274104cuda3std3__45__cpo3endE:
	.zero		1
	.type		_ZN40_INTERNAL_1bc3ba2c_4_k_cu_a1631d73_274104cuda3std3__419piecewise_constructE,@object
	.size		_ZN40_INTERNAL_1bc3ba2c_4_k_cu_a1631d73_274104cuda3std3__419piecewise_constructE,(_ZN40_INTERNAL_1bc3ba2c_4_k_cu_a1631d73_274104cuda3std3__45__cpo4cendE - _ZN40_INTERNAL_1bc3ba2c_4_k_cu_a1631d73_274104cuda3std3__419piecewise_constructE)
_ZN40_INTERNAL_1bc3ba2c_4_k_cu_a1631d73_274104cuda3std3__419piecewise_constructE:
	.zero		1
	.type		_ZN40_INTERNAL_1bc3ba2c_4_k_cu_a1631d73_274104cuda3std3__45__cpo4cendE,@object
	.size		_ZN40_INTERNAL_1bc3ba2c_4_k_cu_a1631d73_274104cuda3std3__45__cpo4cendE,(_ZN40_INTERNAL_1bc3ba2c_4_k_cu_a1631d73_274104cuda3std6ranges3__45__cpo4swapE - _ZN40_INTERNAL_1bc3ba2c_4_k_cu_a1631d73_274104cuda3std3__45__cpo4cendE)
_ZN40_INTERNAL_1bc3ba2c_4_k_cu_a1631d73_274104cuda3std3__45__cpo4cendE:
	.zero		1
	.type		_ZN40_INTERNAL_1bc3ba2c_4_k_cu_a1631d73_274104cuda3std6ranges3__45__cpo4swapE,@object
	.size		_ZN40_INTERNAL_1bc3ba2c_4_k_cu_a1631d73_274104cuda3std6ranges3__45__cpo4swapE,(.L_10 - _ZN40_INTERNAL_1bc3ba2c_4_k_cu_a1631d73_274104cuda3std6ranges3__45__cpo4swapE)
_ZN40_INTERNAL_1bc3ba2c_4_k_cu_a1631d73_274104cuda3std6ranges3__45__cpo4swapE:
	.zero		1
.L_10:


//--------------------- .nv.constant0._ZN7cutlass13device_kernelINS_4gemm6kernel13GemmUniversalIN4cute5tupleIJiiiiEEENS1_10collective13CollectiveMmaINS1_35MainloopSm100TmaUmmaWarpSpecializedILi20ELi2ELi4ENS5_IJNS4_1CILi4EEENSA_ILi1EEESC_EEEEENS5_IJNSA_ILi256EEENSA_ILi64EEESG_EEENS_12float_e5m2_tENS5_IJlSC_lEEESI_SJ_NS4_8TiledMMAINS4_8MMA_AtomIJNS4_10MMA_TraitsINS4_25SM100_MMA_F8F6F4_2x1SM_SSEJSI_SI_fSF_SG_NS4_17integral_constantINS4_4UMMA5MajorELSQ_0EEESR_NSO_INSP_7ScaleInELSS_0EEEST_EEEEEENS4_6LayoutINS5_IJSC_SC_SC_EEENS5_IJNSA_ILi0EEESY_SY_EEEEENS5_IJNS4_10UnderscoreES11_S11_EEEEENS4_18SM100_TMA_2SM_LOADENS4_14ComposedLayoutINS4_7SwizzleILi2ELi4ELi3EEENS4_18smem_ptr_flag_bitsILi8EEENSW_INS5_IJNSA_ILi8EEESG_EEENS5_IJSG_SC_EEEEEEEvNS4_8identityENS4_28SM100_TMA_2SM_LOAD_MULTICASTES1E_vS1F_EENS_8epilogue10collective18CollectiveEpilogueINS1I_23Sm100TmaWarpSpecializedILi1ELi1ELi64ELb0ELb0EEEJNS5_IJNSA_ILi128EEESG_SG_EEENS5_IJNSW_IS1N_SC_EENSW_ISG_SC_EEEEESI_SJ_SI_SJ_NS1I_6fusion15FusionCallbacksIS1M_NS1S_17LinearCombinationISI_fSI_fLNS_15FloatRoundStyleE2EEES1O_S1R_JEEENS4_5SM1004TMEM4LOAD26SM100_TMEM_LOAD_32dp32b64xENS4_13SM90_TMA_LOADES1E_NS4_39AutoVectorizingCopyWithAssumedAlignmentILi128EEENS4_14SM90_TMA_STOREES1E_S24_S24_EEEvvEEEEvNT_6ParamsE --------------------------
	.section	.nv.constant0._ZN7cutlass13device_kernelINS_4gemm6kernel13GemmUniversalIN4cute5tupleIJiiiiEEENS1_10collective13CollectiveMmaINS1_35MainloopSm100TmaUmmaWarpSpecializedILi20ELi2ELi4ENS5_IJNS4_1CILi4EEENSA_ILi1EEESC_EEEEENS5_IJNSA_ILi256EEENSA_ILi64EEESG_EEENS_12float_e5m2_tENS5_IJlSC_lEEESI_SJ_NS4_8TiledMMAINS4_8MMA_AtomIJNS4_10MMA_TraitsINS4_25SM100_MMA_F8F6F4_2x1SM_SSEJSI_SI_fSF_SG_NS4_17integral_constantINS4_4UMMA5MajorELSQ_0EEESR_NSO_INSP_7ScaleInELSS_0EEEST_EEEEEENS4_6LayoutINS5_IJSC_SC_SC_EEENS5_IJNSA_ILi0EEESY_SY_EEEEENS5_IJNS4_10UnderscoreES11_S11_EEEEENS4_18SM100_TMA_2SM_LOADENS4_14ComposedLayoutINS4_7SwizzleILi2ELi4ELi3EEENS4_18smem_ptr_flag_bitsILi8EEENSW_INS5_IJNSA_ILi8EEESG_EEENS5_IJSG_SC_EEEEEEEvNS4_8identityENS4_28SM100_TMA_2SM_LOAD_MULTICASTES1E_vS1F_EENS_8epilogue10collective18CollectiveEpilogueINS1I_23Sm100TmaWarpSpecializedILi1ELi1ELi64ELb0ELb0EEEJNS5_IJNSA_ILi128EEESG_SG_EEENS5_IJNSW_IS1N_SC_EENSW_ISG_SC_EEEEESI_SJ_SI_SJ_NS1I_6fusion15FusionCallbacksIS1M_NS1S_17LinearCombinationISI_fSI_fLNS_15FloatRoundStyleE2EEES1O_S1R_JEEENS4_5SM1004TMEM4LOAD26SM100_TMEM_LOAD_32dp32b64xENS4_13SM90_TMA_LOADES1E_NS4_39AutoVectorizingCopyWithAssumedAlignmentILi128EEENS4_14SM90_TMA_STOREES1E_S24_S24_EEEvvEEEEvNT_6ParamsE,"a",@progbits
	.sectionflags	@""
	.align	4
.nv.constant0._ZN7cutlass13device_kernelINS_4gemm6kernel13GemmUniversalIN4cute5tupleIJiiiiEEENS1_10collective13CollectiveMmaINS1_35MainloopSm100TmaUmmaWarpSpecializedILi20ELi2ELi4ENS5_IJNS4_1CILi4EEENSA_ILi1EEESC_EEEEENS5_IJNSA_ILi256EEENSA_ILi64EEESG_EEENS_12float_e5m2_tENS5_IJlSC_lEEESI_SJ_NS4_8TiledMMAINS4_8MMA_AtomIJNS4_10MMA_TraitsINS4_25SM100_MMA_F8F6F4_2x1SM_SSEJSI_SI_fSF_SG_NS4_17integral_constantINS4_4UMMA5MajorELSQ_0EEESR_NSO_INSP_7ScaleInELSS_0EEEST_EEEEEENS4_6LayoutINS5_IJSC_SC_SC_EEENS5_IJNSA_ILi0EEESY_SY_EEEEENS5_IJNS4_10UnderscoreES11_S11_EEEEENS4_18SM100_TMA_2SM_LOADENS4_14ComposedLayoutINS4_7SwizzleILi2ELi4ELi3EEENS4_18smem_ptr_flag_bitsILi8EEENSW_INS5_IJNSA_ILi8EEESG_EEENS5_IJSG_SC_EEEEEEEvNS4_8identityENS4_28SM100_TMA_2SM_LOAD_MULTICASTES1E_vS1F_EENS_8epilogue10collective18CollectiveEpilogueINS1I_23Sm100TmaWarpSpecializedILi1ELi1ELi64ELb0ELb0EEEJNS5_IJNSA_ILi128EEESG_SG_EEENS5_IJNSW_IS1N_SC_EENSW_ISG_SC_EEEEESI_SJ_SI_SJ_NS1I_6fusion15FusionCallbacksIS1M_NS1S_17LinearCombinationISI_fSI_fLNS_15FloatRoundStyleE2EEES1O_S1R_JEEENS4_5SM1004TMEM4LOAD26SM100_TMEM_LOAD_32dp32b64xENS4_13SM90_TMA_LOADES1E_NS4_39AutoVectorizingCopyWithAssumedAlignmentILi128EEENS4_14SM90_TMA_STOREES1E_S24_S24_EEEvvEEEEvNT_6ParamsE:
	.zero		2944


//--------------------- SYMBOLS --------------------------

	.type		.nv.reservedSmem.offset0,@object
	.size		.nv.reservedSmem.offset0,0x4
	.type		.nv.reservedSmem.cap,@object
	.size		.nv.reservedSmem.cap,0x4
	.type		__assertfail,@function
